	.target	sm_100a

	.elftype	@"ET_EXEC"


//--------------------- .note.nv.tkinfo           --------------------------
	.section	.note.nv.tkinfo,"",@"SHT_NOTE"
	.sectionflags	@"SHF_NOTE_NV_TKINFO"
	.tkinfo
        /*0018*/ 	.word	0x00000002
        /*0030*/ 	.string	""
        /*0030*/ 	.string	"ptxas"
        /*0030*/ 	.string	"Cuda compilation tools, release 13.0, V13.0.88"
        /*0030*/ 	.string	"Build cuda_13.0.r13.0/compiler.36424714_0"
        /*0030*/ 	.string	"-arch sm_100a -m 64 "



//--------------------- .note.nv.cuinfo           --------------------------
	.section	.note.nv.cuinfo,"",@"SHT_NOTE"
	.sectionflags	@"SHF_NOTE_NV_CUINFO"
        /*0018*/ 	.short	0x0002
        /*001a*/ 	.short	0x0064
        /*001c*/ 	.short	0x0082
	.zero		2


//--------------------- .nv.info                  --------------------------
	.section	.nv.info,"",@"SHT_CUDA_INFO"
	.align	4


	//----- nvinfo : EIATTR_REGCOUNT
	.align		4
        /*0000*/ 	.byte	0x04, 0x2f
        /*0002*/ 	.short	(.L_19 - .L_18)
	.align		4
.L_18:
        /*0004*/ 	.word	index@(_ZN7cutlass13device_kernelINS_4gemm6kernel13GemmUniversalIN4cute5tupleIJiiiiEEENS1_10collective13CollectiveMmaINS1_35MainloopSm100TmaUmmaWarpSpecializedILi4ELi2ELi4ENS5_IJNS4_1CILi2EEENSA_ILi4EEENSA_ILi1EEEEEEEENS5_IJNSA_ILi64EEENSA_ILi128EEESH_EEENS_6half_tENS5_IJlSD_lEEESJ_SK_NS4_8TiledMMAINS4_8MMA_AtomIJNS4_20SM100_MMA_F16BF16_SSISJ_SJ_fLi64ELi128ELNS4_4UMMA5MajorE0ELSP_0ELNSO_7ScaleInE0ELSQ_0EEEEEENS4_6LayoutINS5_IJSD_SD_SD_EEENS5_IJNSA_ILi0EEESV_SV_EEEEENS5_IJNS4_10UnderscoreESY_SY_EEEEENS4_23SM90_TMA_LOAD_MULTICASTENS4_14ComposedLayoutINS4_7SwizzleILi3ELi4ELi3EEENS4_18smem_ptr_flag_bitsILi16EEENST_INS5_IJNSA_ILi8EEESG_EEENS5_IJSG_SD_EEEEEEEvNS4_8identityES11_S1B_vS1C_EENS_8epilogue10collective18CollectiveEpilogueINS1E_23Sm100TmaWarpSpecializedILi4ELi2ELi16ELb1ELb0EEEJSI_NS5_IJNST_ISG_SD_EENST_INSA_ILi32EEESD_EEEEESJ_SK_SJ_SK_NS1E_6fusion15FusionCallbacksIS1I_NS1N_17LinearCombinationISJ_fSJ_fLNS_15FloatRoundStyleE2EEESI_S1M_JEEENS4_5SM1004TMEM4LOAD26SM100_TMEM_LOAD_16dp256b4xENS4_13SM90_TMA_LOADENS12_INS13_ILi2ELi4ELi3EEES16_NST_INS5_IJS17_S1K_EEENS5_IJS1K_SD_EEEEEEENS4_17SM75_U32x4_LDSM_NENS4_14SM90_TMA_STOREES22_NS4_17SM90_U32x4_STSM_NENS4_39AutoVectorizingCopyWithAssumedAlignmentILi128EEEEEEvvEEEEvNT_6ParamsE)
        /*0008*/ 	.word	0x00000045


	//----- nvinfo : EIATTR_FRAME_SIZE
	.align		4
.L_19:
        /*000c*/ 	.byte	0x04, 0x11
        /*000e*/ 	.short	(.L_21 - .L_20)
	.align		4
.L_20:
        /*0010*/ 	.word	index@($__internal_2_$__cuda_sm10x_tcgen05_guardrail_trap_unallocated_columns_being_dealloced)
        /*0014*/ 	.word	0x00000000


	//----- nvinfo : EIATTR_FRAME_SIZE
	.align		4
.L_21:
        /*0018*/ 	.byte	0x04, 0x11
        /*001a*/ 	.short	(.L_23 - .L_22)
	.align		4
.L_22:
        /*001c*/ 	.word	index@($__internal_1_$__cuda_sm10x_tcgen05_guardrail_trap_phase_invalid_during_alloc)
        /*0020*/ 	.word	0x00000000


	//----- nvinfo : EIATTR_FRAME_SIZE
	.align		4
.L_23:
        /*0024*/ 	.byte	0x04, 0x11
        /*0026*/ 	.short	(.L_25 - .L_24)
	.align		4
.L_24:
        /*0028*/ 	.word	index@($__internal_0_$__cuda_sm10x_tcgen05_guardrail_trap_col_being_dealloced_not_returned_by_alloc)
        /*002c*/ 	.word	0x00000000


	//----- nvinfo : EIATTR_FRAME_SIZE
	.align		4
.L_25:
        /*0030*/ 	.byte	0x04, 0x11
        /*0032*/ 	.short	(.L_27 - .L_26)
	.align		4
.L_26:
        /*0034*/ 	.word	index@(_ZN7cutlass13device_kernelINS_4gemm6kernel13GemmUniversalIN4cute5tupleIJiiiiEEENS1_10collective13CollectiveMmaINS1_35MainloopSm100TmaUmmaWarpSpecializedILi4ELi2ELi4ENS5_IJNS4_1CILi2EEENSA_ILi4EEENSA_ILi1EEEEEEEENS5_IJNSA_ILi64EEENSA_ILi128EEESH_EEENS_6half_tENS5_IJlSD_lEEESJ_SK_NS4_8TiledMMAINS4_8MMA_AtomIJNS4_20SM100_MMA_F16BF16_SSISJ_SJ_fLi64ELi128ELNS4_4UMMA5MajorE0ELSP_0ELNSO_7ScaleInE0ELSQ_0EEEEEENS4_6LayoutINS5_IJSD_SD_SD_EEENS5_IJNSA_ILi0EEESV_SV_EEEEENS5_IJNS4_10UnderscoreESY_SY_EEEEENS4_23SM90_TMA_LOAD_MULTICASTENS4_14ComposedLayoutINS4_7SwizzleILi3ELi4ELi3EEENS4_18smem_ptr_flag_bitsILi16EEENST_INS5_IJNSA_ILi8EEESG_EEENS5_IJSG_SD_EEEEEEEvNS4_8identityES11_S1B_vS1C_EENS_8epilogue10collective18CollectiveEpilogueINS1E_23Sm100TmaWarpSpecializedILi4ELi2ELi16ELb1ELb0EEEJSI_NS5_IJNST_ISG_SD_EENST_INSA_ILi32EEESD_EEEEESJ_SK_SJ_SK_NS1E_6fusion15FusionCallbacksIS1I_NS1N_17LinearCombinationISJ_fSJ_fLNS_15FloatRoundStyleE2EEESI_S1M_JEEENS4_5SM1004TMEM4LOAD26SM100_TMEM_LOAD_16dp256b4xENS4_13SM90_TMA_LOADENS12_INS13_ILi2ELi4ELi3EEES16_NST_INS5_IJS17_S1K_EEENS5_IJS1K_SD_EEEEEEENS4_17SM75_U32x4_LDSM_NENS4_14SM90_TMA_STOREES22_NS4_17SM90_U32x4_STSM_NENS4_39AutoVectorizingCopyWithAssumedAlignmentILi128EEEEEEvvEEEEvNT_6ParamsE)
        /*0038*/ 	.word	0x00000000


	//----- nvinfo : EIATTR_MIN_STACK_SIZE
	.align		4
.L_27:
        /*003c*/ 	.byte	0x04, 0x12
        /*003e*/ 	.short	(.L_29 - .L_28)
	.align		4
.L_28:
        /*0040*/ 	.word	index@(_ZN7cutlass13device_kernelINS_4gemm6kernel13GemmUniversalIN4cute5tupleIJiiiiEEENS1_10collective13CollectiveMmaINS1_35MainloopSm100TmaUmmaWarpSpecializedILi4ELi2ELi4ENS5_IJNS4_1CILi2EEENSA_ILi4EEENSA_ILi1EEEEEEEENS5_IJNSA_ILi64EEENSA_ILi128EEESH_EEENS_6half_tENS5_IJlSD_lEEESJ_SK_NS4_8TiledMMAINS4_8MMA_AtomIJNS4_20SM100_MMA_F16BF16_SSISJ_SJ_fLi64ELi128ELNS4_4UMMA5MajorE0ELSP_0ELNSO_7ScaleInE0ELSQ_0EEEEEENS4_6LayoutINS5_IJSD_SD_SD_EEENS5_IJNSA_ILi0EEESV_SV_EEEEENS5_IJNS4_10UnderscoreESY_SY_EEEEENS4_23SM90_TMA_LOAD_MULTICASTENS4_14ComposedLayoutINS4_7SwizzleILi3ELi4ELi3EEENS4_18smem_ptr_flag_bitsILi16EEENST_INS5_IJNSA_ILi8EEESG_EEENS5_IJSG_SD_EEEEEEEvNS4_8identityES11_S1B_vS1C_EENS_8epilogue10collective18CollectiveEpilogueINS1E_23Sm100TmaWarpSpecializedILi4ELi2ELi16ELb1ELb0EEEJSI_NS5_IJNST_ISG_SD_EENST_INSA_ILi32EEESD_EEEEESJ_SK_SJ_SK_NS1E_6fusion15FusionCallbacksIS1I_NS1N_17LinearCombinationISJ_fSJ_fLNS_15FloatRoundStyleE2EEESI_S1M_JEEENS4_5SM1004TMEM4LOAD26SM100_TMEM_LOAD_16dp256b4xENS4_13SM90_TMA_LOADENS12_INS13_ILi2ELi4ELi3EEES16_NST_INS5_IJS17_S1K_EEENS5_IJS1K_SD_EEEEEEENS4_17SM75_U32x4_LDSM_NENS4_14SM90_TMA_STOREES22_NS4_17SM90_U32x4_STSM_NENS4_39AutoVectorizingCopyWithAssumedAlignmentILi128EEEEEEvvEEEEvNT_6ParamsE)
        /*0044*/ 	.word	0x00000000
.L_29:


//--------------------- .nv.compat                --------------------------
	.section	.nv.compat,"",@"SHT_CUDA_COMPAT_INFO"
	.align	4
        /*0000*/ 	.byte	0x02, 0x09, 0x01, 0x00, 0x02, 0x02, 0x02, 0x00, 0x02, 0x05, 0x05, 0x00, 0x03, 0x07, 0x01, 0x01
        /*0010*/ 	.byte	0x02, 0x03, 0x01, 0x00, 0x02, 0x06, 0x01, 0x00, 0x04, 0x0b, 0x08, 0x00, 0x09, 0x00, 0x00, 0x00
        /*0020*/ 	.byte	0x00, 0x00, 0x00, 0x00


//--------------------- .nv.info._ZN7cutlass13device_kernelINS_4gemm6kernel13GemmUniversalIN4cute5tupleIJiiiiEEENS1_10collective13CollectiveMmaINS1_35MainloopSm100TmaUmmaWarpSpecializedILi4ELi2ELi4ENS5_IJNS4_1CILi2EEENSA_ILi4EEENSA_ILi1EEEEEEEENS5_IJNSA_ILi64EEENSA_ILi128EEESH_EEENS_6half_tENS5_IJlSD_lEEESJ_SK_NS4_8TiledMMAINS4_8MMA_AtomIJNS4_20SM100_MMA_F16BF16_SSISJ_SJ_fLi64ELi128ELNS4_4UMMA5MajorE0ELSP_0ELNSO_7ScaleInE0ELSQ_0EEEEEENS4_6LayoutINS5_IJSD_SD_SD_EEENS5_IJNSA_ILi0EEESV_SV_EEEEENS5_IJNS4_10UnderscoreESY_SY_EEEEENS4_23SM90_TMA_LOAD_MULTICASTENS4_14ComposedLayoutINS4_7SwizzleILi3ELi4ELi3EEENS4_18smem_ptr_flag_bitsILi16EEENST_INS5_IJNSA_ILi8EEESG_EEENS5_IJSG_SD_EEEEEEEvNS4_8identityES11_S1B_vS1C_EENS_8epilogue10collective18CollectiveEpilogueINS1E_23Sm100TmaWarpSpecializedILi4ELi2ELi16ELb1ELb0EEEJSI_NS5_IJNST_ISG_SD_EENST_INSA_ILi32EEESD_EEEEESJ_SK_SJ_SK_NS1E_6fusion15FusionCallbacksIS1I_NS1N_17LinearCombinationISJ_fSJ_fLNS_15FloatRoundStyleE2EEESI_S1M_JEEENS4_5SM1004TMEM4LOAD26SM100_TMEM_LOAD_16dp256b4xENS4_13SM90_TMA_LOADENS12_INS13_ILi2ELi4ELi3EEES16_NST_INS5_IJS17_S1K_EEENS5_IJS1K_SD_EEEEEEENS4_17SM75_U32x4_LDSM_NENS4_14SM90_TMA_STOREES22_NS4_17SM90_U32x4_STSM_NENS4_39AutoVectorizingCopyWithAssumedAlignmentILi128EEEEEEvvEEEEvNT_6ParamsE --------------------------
	.section	.nv.info._ZN7cutlass13device_kernelINS_4gemm6kernel13GemmUniversalIN4cute5tupleIJiiiiEEENS1_10collective13CollectiveMmaINS1_35MainloopSm100TmaUmmaWarpSpecializedILi4ELi2ELi4ENS5_IJNS4_1CILi2EEENSA_ILi4EEENSA_ILi1EEEEEEEENS5_IJNSA_ILi64EEENSA_ILi128EEESH_EEENS_6half_tENS5_IJlSD_lEEESJ_SK_NS4_8TiledMMAINS4_8MMA_AtomIJNS4_20SM100_MMA_F16BF16_SSISJ_SJ_fLi64ELi128ELNS4_4UMMA5MajorE0ELSP_0ELNSO_7ScaleInE0ELSQ_0EEEEEENS4_6LayoutINS5_IJSD_SD_SD_EEENS5_IJNSA_ILi0EEESV_SV_EEEEENS5_IJNS4_10UnderscoreESY_SY_EEEEENS4_23SM90_TMA_LOAD_MULTICASTENS4_14ComposedLayoutINS4_7SwizzleILi3ELi4ELi3EEENS4_18smem_ptr_flag_bitsILi16EEENST_INS5_IJNSA_ILi8EEESG_EEENS5_IJSG_SD_EEEEEEEvNS4_8identityES11_S1B_vS1C_EENS_8epilogue10collective18CollectiveEpilogueINS1E_23Sm100TmaWarpSpecializedILi4ELi2ELi16ELb1ELb0EEEJSI_NS5_IJNST_ISG_SD_EENST_INSA_ILi32EEESD_EEEEESJ_SK_SJ_SK_NS1E_6fusion15FusionCallbacksIS1I_NS1N_17LinearCombinationISJ_fSJ_fLNS_15FloatRoundStyleE2EEESI_S1M_JEEENS4_5SM1004TMEM4LOAD26SM100_TMEM_LOAD_16dp256b4xENS4_13SM90_TMA_LOADENS12_INS13_ILi2ELi4ELi3EEES16_NST_INS5_IJS17_S1K_EEENS5_IJS1K_SD_EEEEEEENS4_17SM75_U32x4_LDSM_NENS4_14SM90_TMA_STOREES22_NS4_17SM90_U32x4_STSM_NENS4_39AutoVectorizingCopyWithAssumedAlignmentILi128EEEEEEvvEEEEvNT_6ParamsE,"",@"SHT_CUDA_INFO"
	.sectionflags	@""
	.align	4


	//----- nvinfo : EIATTR_CUDA_API_VERSION
	.align		4
        /*0000*/ 	.byte	0x04, 0x37
        /*0002*/ 	.short	(.L_31 - .L_30)
.L_30:
        /*0004*/ 	.word	0x00000082


	//----- nvinfo : EIATTR_KPARAM_INFO
	.align		4
.L_31:
        /*0008*/ 	.byte	0x04, 0x17
        /*000a*/ 	.short	(.L_33 - .L_32)
.L_32:
        /*000c*/ 	.word	0x00000000
        /*0010*/ 	.short	0x0000
        /*0012*/ 	.short	0x0000
        /*0014*/ 	.byte	0x00, 0xf0, 0x01, 0x20


	//----- nvinfo : EIATTR_AT_ENTRY_FRAGMENTS
	.align		4
.L_33:
        /*0018*/ 	.byte	0x04, 0x4f
        /*001a*/ 	.short	(.L_35 - .L_34)


	//   ....[0]....
.L_34:
        /*001c*/ 	.word	0x00000006


	//----- nvinfo : EIATTR_RESERVED_SMEM_USED
	.align		4
.L_35:
        /*0020*/ 	.byte	0x01, 0x41
	.zero		2


	//----- nvinfo : EIATTR_SPARSE_MMA_MASK
	.align		4
        /*0024*/ 	.byte	0x03, 0x50
        /*0026*/ 	.short	0x0000


	//----- nvinfo : EIATTR_TCGEN05_1CTA_USED
	.align		4
        /*0028*/ 	.byte	0x01, 0x51
	.zero		2


	//----- nvinfo : EIATTR_MAXREG_COUNT
	.align		4
        /*002c*/ 	.byte	0x03, 0x1b
        /*002e*/ 	.short	0x00ff


	//----- nvinfo : EIATTR_NUM_BARRIERS
	.align		4
        /*0030*/ 	.byte	0x02, 0x4c
        /*0032*/ 	.byte	0x07
	.zero		1


	//----- nvinfo : EIATTR_EXTERNS
	.align		4
        /*0034*/ 	.byte	0x04, 0x0f
        /*0036*/ 	.short	(.L_37 - .L_36)


	//   ....[0]....
	.align		4
.L_36:
        /*0038*/ 	.word	index@(__assertfail)


	//----- nvinfo : EIATTR_MERCURY_ISA_VERSION
	.align		4
.L_37:
        /*003c*/ 	.byte	0x03, 0x5f
        /*003e*/ 	.short	0x0101


	//----- nvinfo : EIATTR_INT_WARP_WIDE_INSTR_OFFSETS
	.align		4
        /*0040*/ 	.byte	0x04, 0x31
        /*0042*/ 	.short	(.L_39 - .L_38)


	//   ....[0]....
.L_38:
        /*0044*/ 	.word	0x00004300


	//   ....[1]....
        /*0048*/ 	.word	0x00004330


	//   ....[2]....
        /*004c*/ 	.word	0x00004350


	//   ....[3]....
        /*0050*/ 	.word	0x00004e90


	//   ....[4]....
        /*0054*/ 	.word	0x00004f00


	//   ....[5]....
        /*0058*/ 	.word	0x00004fe0


	//   ....[6]....
        /*005c*/ 	.word	0x00005060


	//   ....[7]....
        /*0060*/ 	.word	0x00005160


	//   ....[8]....
        /*0064*/ 	.word	0x000051e0


	//   ....[9]....
        /*0068*/ 	.word	0x000052d0


	//   ....[10]....
        /*006c*/ 	.word	0x00005380


	//----- nvinfo : EIATTR_COOP_GROUP_MASK_REGIDS
	.align		4
.L_39:
        /*0070*/ 	.byte	0x04, 0x29
        /*0072*/ 	.short	(.L_41 - .L_40)


	//   ....[0]....
.L_40:
        /*0074*/ 	.word	0xffffffff


	//   ....[1]....
        /*0078*/ 	.word	0xffffffff


	//   ....[2]....
        /*007c*/ 	.word	0xffffffff


	//   ....[3]....
        /*0080*/ 	.word	0xffffffff


	//   ....[4]....
        /*0084*/ 	.word	0xffffffff


	//   ....[5]....
        /*0088*/ 	.word	0xffffffff


	//   ....[6]....
        /*008c*/ 	.word	0xffffffff


	//   ....[7]....
        /*0090*/ 	.word	0xffffffff


	//   ....[8]....
        /*0094*/ 	.word	0xffffffff


	//   ....[9]....
        /*0098*/ 	.word	0xffffffff


	//   ....[10]....
        /*009c*/ 	.word	0xffffffff


	//   ....[11]....
        /*00a0*/ 	.word	0xffffffff


	//   ....[12]....
        /*00a4*/ 	.word	0xffffffff


	//   ....[13]....
        /*00a8*/ 	.word	0xffffffff


	//----- nvinfo : EIATTR_COOP_GROUP_INSTR_OFFSETS
	.align		4
.L_41:
        /*00ac*/ 	.byte	0x04, 0x28
        /*00ae*/ 	.short	(.L_43 - .L_42)


	//   ....[0]....
.L_42:
        /*00b0*/ 	.word	0x00000080


	//   ....[1]....
        /*00b4*/ 	.word	0x000004e0


	//   ....[2]....
        /*00b8*/ 	.word	0x00000690


	//   ....[3]....
        /*00bc*/ 	.word	0x00000830


	//   ....[4]....
        /*00c0*/ 	.word	0x00000930


	//   ....[5]....
        /*00c4*/ 	.word	0x00000aa0


	//   ....[6]....
        /*00c8*/ 	.word	0x00000c40


	//   ....[7]....
        /*00cc*/ 	.word	0x00000df0


	//   ....[8]....
        /*00d0*/ 	.word	0x00002480


	//   ....[9]....
        /*00d4*/ 	.word	0x00003330


	//   ....[10]....
        /*00d8*/ 	.word	0x00003540


	//   ....[11]....
        /*00dc*/ 	.word	0x00003570


	//   ....[12]....
        /*00e0*/ 	.word	0x000041e0


	//   ....[13]....
        /*00e4*/ 	.word	0x00004410


	//----- nvinfo : EIATTR_VRC_CTA_INIT_COUNT
	.align		4
.L_43:
        /*00e8*/ 	.byte	0x02, 0x4a
        /*00ea*/ 	.byte	0x80
	.zero		1


	//----- nvinfo : EIATTR_SYSCALL_OFFSETS
	.align		4
        /*00ec*/ 	.byte	0x04, 0x46
        /*00ee*/ 	.short	(.L_45 - .L_44)


	//   ....[0]....
.L_44:
        /*00f0*/ 	.word	0x00006000


	//   ....[1]....
        /*00f4*/ 	.word	0x000060f0


	//   ....[2]....
        /*00f8*/ 	.word	0x00006840


	//   ....[3]....
        /*00fc*/ 	.word	0x000070f0


	//   ....[4]....
        /*0100*/ 	.word	0x00007980


	//   ....[5]....
        /*0104*/ 	.word	0x00008210


	//----- nvinfo : EIATTR_MBARRIER_INSTR_OFFSETS
	.align		4
.L_45:
        /*0108*/ 	.byte	0x04, 0x39
        /*010a*/ 	.short	(.L_47 - .L_46)


	//   ....[0]....
.L_46:
        /*010c*/ 	.word	0x00000600
        /*0110*/ 	.word	0x000000ff
        /*0114*/ 	.word	0x00000000
        /*0118*/ 	.short	0x0100
        /*011a*/ 	.byte	0x04
	.zero		1


	//   ....[1]....
        /*011c*/ 	.word	0x00000610
        /*0120*/ 	.word	0x000000ff
        /*0124*/ 	.word	0x00000020
        /*0128*/ 	.short	0x0100
        /*012a*/ 	.byte	0x04
	.zero		1


	//   ....[2]....
        /*012c*/ 	.word	0x00000620
        /*0130*/ 	.word	0x000000ff
        /*0134*/ 	.word	0x00000008
        /*0138*/ 	.short	0x0100
        /*013a*/ 	.byte	0x04
	.zero		1


	//   ....[3]....
        /*013c*/ 	.word	0x00000630
        /*0140*/ 	.word	0x000000ff
        /*0144*/ 	.word	0x00000028
        /*0148*/ 	.short	0x0100
        /*014a*/ 	.byte	0x04
	.zero		1


	//   ....[4]....
        /*014c*/ 	.word	0x00000640
        /*0150*/ 	.word	0x000000ff
        /*0154*/ 	.word	0x00000010
        /*0158*/ 	.short	0x0100
        /*015a*/ 	.byte	0x04
	.zero		1


	//   ....[5]....
        /*015c*/ 	.word	0x00000650
        /*0160*/ 	.word	0x000000ff
        /*0164*/ 	.word	0x00000030
        /*0168*/ 	.short	0x0100
        /*016a*/ 	.byte	0x04
	.zero		1


	//   ....[6]....
        /*016c*/ 	.word	0x00000660
        /*0170*/ 	.word	0x000000ff
        /*0174*/ 	.word	0x00000018
        /*0178*/ 	.short	0x0100
        /*017a*/ 	.byte	0x04
	.zero		1


	//   ....[7]....
        /*017c*/ 	.word	0x00000670
        /*0180*/ 	.word	0x000000ff
        /*0184*/ 	.word	0x00000038
        /*0188*/ 	.short	0x0100
        /*018a*/ 	.byte	0x04
	.zero		1


	//   ....[8]....
        /*018c*/ 	.word	0x000007a0
        /*0190*/ 	.word	0x000000ff
        /*0194*/ 	.word	0x00000040
        /*0198*/ 	.short	0x0100
        /*019a*/ 	.byte	0x04
	.zero		1


	//   ....[9]....
        /*019c*/ 	.word	0x000007b0
        /*01a0*/ 	.word	0x000000ff
        /*01a4*/ 	.word	0x00000060
        /*01a8*/ 	.short	0x0100
        /*01aa*/ 	.byte	0x04
	.zero		1


	//   ....[10]....
        /*01ac*/ 	.word	0x000007c0
        /*01b0*/ 	.word	0x000000ff
        /*01b4*/ 	.word	0x00000048
        /*01b8*/ 	.short	0x0100
        /*01ba*/ 	.byte	0x04
	.zero		1


	//   ....[11]....
        /*01bc*/ 	.word	0x000007d0
        /*01c0*/ 	.word	0x000000ff
        /*01c4*/ 	.word	0x00000068
        /*01c8*/ 	.short	0x0100
        /*01ca*/ 	.byte	0x04
	.zero		1


	//   ....[12]....
        /*01cc*/ 	.word	0x000007e0
        /*01d0*/ 	.word	0x000000ff
        /*01d4*/ 	.word	0x00000050
        /*01d8*/ 	.short	0x0100
        /*01da*/ 	.byte	0x04
	.zero		1


	//   ....[13]....
        /*01dc*/ 	.word	0x000007f0
        /*01e0*/ 	.word	0x000000ff
        /*01e4*/ 	.word	0x00000070
        /*01e8*/ 	.short	0x0100
        /*01ea*/ 	.byte	0x04
	.zero		1


	//   ....[14]....
        /*01ec*/ 	.word	0x00000800
        /*01f0*/ 	.word	0x000000ff
        /*01f4*/ 	.word	0x00000058
        /*01f8*/ 	.short	0x0100
        /*01fa*/ 	.byte	0x04
	.zero		1


	//   ....[15]....
        /*01fc*/ 	.word	0x00000810
        /*0200*/ 	.word	0x000000ff
        /*0204*/ 	.word	0x00000078
        /*0208*/ 	.short	0x0100
        /*020a*/ 	.byte	0x04
	.zero		1


	//   ....[16]....
        /*020c*/ 	.word	0x00000900
        /*0210*/ 	.word	0x000000ff
        /*0214*/ 	.word	0x00000080
        /*0218*/ 	.short	0x0100
        /*021a*/ 	.byte	0x06
	.zero		1


	//   ....[17]....
        /*021c*/ 	.word	0x00000910
        /*0220*/ 	.word	0x000000ff
        /*0224*/ 	.word	0x00000088
        /*0228*/ 	.short	0x0100
        /*022a*/ 	.byte	0x06
	.zero		1


	//   ....[18]....
        /*022c*/ 	.word	0x00000a50
        /*0230*/ 	.word	0x000000ff
        /*0234*/ 	.word	0x00000090
        /*0238*/ 	.short	0x0100
        /*023a*/ 	.byte	0x06
	.zero		1


	//   ....[19]....
        /*023c*/ 	.word	0x00000a60
        /*0240*/ 	.word	0x000000ff
        /*0244*/ 	.word	0x000000a0
        /*0248*/ 	.short	0x0100
        /*024a*/ 	.byte	0x06
	.zero		1


	//   ....[20]....
        /*024c*/ 	.word	0x00000a70
        /*0250*/ 	.word	0x000000ff
        /*0254*/ 	.word	0x00000098
        /*0258*/ 	.short	0x0100
        /*025a*/ 	.byte	0x06
	.zero		1


	//   ....[21]....
        /*025c*/ 	.word	0x00000a80
        /*0260*/ 	.word	0x000000ff
        /*0264*/ 	.word	0x000000a8
        /*0268*/ 	.short	0x0100
        /*026a*/ 	.byte	0x06
	.zero		1


	//   ....[22]....
        /*026c*/ 	.word	0x00000bb0
        /*0270*/ 	.word	0x000000ff
        /*0274*/ 	.word	0x000000b0
        /*0278*/ 	.short	0x0100
        /*027a*/ 	.byte	0x04
	.zero		1


	//   ....[23]....
        /*027c*/ 	.word	0x00000bc0
        /*0280*/ 	.word	0x000000ff
        /*0284*/ 	.word	0x000000d0
        /*0288*/ 	.short	0x0100
        /*028a*/ 	.byte	0x04
	.zero		1


	//   ....[24]....
        /*028c*/ 	.word	0x00000bd0
        /*0290*/ 	.word	0x000000ff
        /*0294*/ 	.word	0x000000b8
        /*0298*/ 	.short	0x0100
        /*029a*/ 	.byte	0x04
	.zero		1


	//   ....[25]....
        /*029c*/ 	.word	0x00000be0
        /*02a0*/ 	.word	0x000000ff
        /*02a4*/ 	.word	0x000000d8
        /*02a8*/ 	.short	0x0100
        /*02aa*/ 	.byte	0x04
	.zero		1


	//   ....[26]....
        /*02ac*/ 	.word	0x00000bf0
        /*02b0*/ 	.word	0x000000ff
        /*02b4*/ 	.word	0x000000c0
        /*02b8*/ 	.short	0x0100
        /*02ba*/ 	.byte	0x04
	.zero		1


	//   ....[27]....
        /*02bc*/ 	.word	0x00000c00
        /*02c0*/ 	.word	0x000000ff
        /*02c4*/ 	.word	0x000000e0
        /*02c8*/ 	.short	0x0100
        /*02ca*/ 	.byte	0x04
	.zero		1


	//   ....[28]....
        /*02cc*/ 	.word	0x00000c10
        /*02d0*/ 	.word	0x000000ff
        /*02d4*/ 	.word	0x000000c8
        /*02d8*/ 	.short	0x0100
        /*02da*/ 	.byte	0x04
	.zero		1


	//   ....[29]....
        /*02dc*/ 	.word	0x00000c20
        /*02e0*/ 	.word	0x000000ff
        /*02e4*/ 	.word	0x000000e8
        /*02e8*/ 	.short	0x0100
        /*02ea*/ 	.byte	0x04
	.zero		1


	//   ....[30]....
        /*02ec*/ 	.word	0x00000d10
        /*02f0*/ 	.word	0x000000ff
        /*02f4*/ 	.word	0x000000f0
        /*02f8*/ 	.short	0x0100
        /*02fa*/ 	.byte	0x04
	.zero		1


	//   ....[31]....
        /*02fc*/ 	.word	0x00000d20
        /*0300*/ 	.word	0x000000ff
        /*0304*/ 	.word	0x00000100
        /*0308*/ 	.short	0x0100
        /*030a*/ 	.byte	0x04
	.zero		1


	//   ....[32]....
        /*030c*/ 	.word	0x00000d30
        /*0310*/ 	.word	0x000000ff
        /*0314*/ 	.word	0x000000f8
        /*0318*/ 	.short	0x0100
        /*031a*/ 	.byte	0x04
	.zero		1


	//   ....[33]....
        /*031c*/ 	.word	0x00000d40
        /*0320*/ 	.word	0x000000ff
        /*0324*/ 	.word	0x00000108
        /*0328*/ 	.short	0x0100
        /*032a*/ 	.byte	0x04
	.zero		1


	//   ....[34]....
        /*032c*/ 	.word	0x00001a90
        /*0330*/ 	.word	0x00000000
        /*0334*/ 	.word	0x00000100
        /*0338*/ 	.short	0x010a
        /*033a*/ 	.byte	0xff
	.zero		1


	//   ....[35]....
        /*033c*/ 	.word	0x00001ac0
        /*0340*/ 	.word	0x00000000
        /*0344*/ 	.word	0x000000f0
        /*0348*/ 	.short	0x0101
        /*034a*/ 	.byte	0xff
	.zero		1


	//   ....[36]....
        /*034c*/ 	.word	0x00001ba0
        /*0350*/ 	.word	0x000000ff
        /*0354*/ 	.word	0x00000020
        /*0358*/ 	.short	0x010a
        /*035a*/ 	.byte	0x04
	.zero		1


	//   ....[37]....
        /*035c*/ 	.word	0x00001c20
        /*0360*/ 	.word	0x000000ff
        /*0364*/ 	.word	0x00000020
        /*0368*/ 	.short	0x010a
        /*036a*/ 	.byte	0x21
	.zero		1


	//   ....[38]....
        /*036c*/ 	.word	0x00001d60
        /*0370*/ 	.word	0x000000ff
        /*0374*/ 	.word	0x00000020
        /*0378*/ 	.short	0x010a
        /*037a*/ 	.byte	0x04
	.zero		1


	//   ....[39]....
        /*037c*/ 	.word	0x00002010
        /*0380*/ 	.word	0x000000ff
        /*0384*/ 	.word	0x00000088
        /*0388*/ 	.short	0x0101
        /*038a*/ 	.byte	0x15
	.zero		1


	//   ....[40]....
        /*038c*/ 	.word	0x00002030
        /*0390*/ 	.word	0x000000ff
        /*0394*/ 	.word	0x00000020
        /*0398*/ 	.short	0x010a
        /*039a*/ 	.byte	0x04
	.zero		1


	//   ....[41]....
        /*039c*/ 	.word	0x000020b0
        /*03a0*/ 	.word	0x000000ff
        /*03a4*/ 	.word	0x00000020
        /*03a8*/ 	.short	0x010a
        /*03aa*/ 	.byte	0x21
	.zero		1


	//   ....[42]....
        /*03ac*/ 	.word	0x000021f0
        /*03b0*/ 	.word	0x000000ff
        /*03b4*/ 	.word	0x00000020
        /*03b8*/ 	.short	0x010a
        /*03ba*/ 	.byte	0x04
	.zero		1


	//   ....[43]....
        /*03bc*/ 	.word	0x000024b0
        /*03c0*/ 	.word	0x00000003
        /*03c4*/ 	.word	0x00000090
        /*03c8*/ 	.short	0x010a
        /*03ca*/ 	.byte	0xff
	.zero		1


	//   ....[44]....
        /*03cc*/ 	.word	0x00002600
        /*03d0*/ 	.word	0x00000000
        /*03d4*/ 	.word	0x00000000
        /*03d8*/ 	.short	0x0101
        /*03da*/ 	.byte	0xff
	.zero		1


	//   ....[45]....
        /*03dc*/ 	.word	0x00002bb0
        /*03e0*/ 	.word	0x000000ff
        /*03e4*/ 	.word	0x00000000
        /*03e8*/ 	.short	0x010a
        /*03ea*/ 	.byte	0x04
	.zero		1


	//   ....[46]....
        /*03ec*/ 	.word	0x00002c40
        /*03f0*/ 	.word	0x000000ff
        /*03f4*/ 	.word	0x00000000
        /*03f8*/ 	.short	0x010a
        /*03fa*/ 	.byte	0x05
	.zero		1


	//   ....[47]....
        /*03fc*/ 	.word	0x00002cd0
        /*0400*/ 	.word	0x000000ff
        /*0404*/ 	.word	0x00000000
        /*0408*/ 	.short	0x010a
        /*040a*/ 	.byte	0x05
	.zero		1


	//   ....[48]....
        /*040c*/ 	.word	0x00002d70
        /*0410*/ 	.word	0x00000000
        /*0414*/ 	.word	0x00000000
        /*0418*/ 	.short	0x010a
        /*041a*/ 	.byte	0xff
	.zero		1


	//   ....[49]....
        /*041c*/ 	.word	0x00002e90
        /*0420*/ 	.word	0x00000002
        /*0424*/ 	.word	0x000000f0
        /*0428*/ 	.short	0x010a
        /*042a*/ 	.byte	0xff
	.zero		1


	//   ....[50]....
        /*042c*/ 	.word	0x00002f00
        /*0430*/ 	.word	0x00000002
        /*0434*/ 	.word	0x00000000
        /*0438*/ 	.short	0x0101
        /*043a*/ 	.byte	0xff
	.zero		1


	//   ....[51]....
        /*043c*/ 	.word	0x00002f20
        /*0440*/ 	.word	0x000000ff
        /*0444*/ 	.word	0x000000a0
        /*0448*/ 	.short	0x010a
        /*044a*/ 	.byte	0x04
	.zero		1


	//   ....[52]....
        /*044c*/ 	.word	0x00003040
        /*0450*/ 	.word	0x00000002
        /*0454*/ 	.word	0x00000090
        /*0458*/ 	.short	0x010a
        /*045a*/ 	.byte	0xff
	.zero		1


	//   ....[53]....
        /*045c*/ 	.word	0x00003140
        /*0460*/ 	.word	0x00000002
        /*0464*/ 	.word	0x00000000
        /*0468*/ 	.short	0x0101
        /*046a*/ 	.byte	0xff
	.zero		1


	//   ....[54]....
        /*046c*/ 	.word	0x000031d0
        /*0470*/ 	.word	0x000000ff
        /*0474*/ 	.word	0x000000a0
        /*0478*/ 	.short	0x0106
        /*047a*/ 	.byte	0x04
	.zero		1


	//   ....[55]....
        /*047c*/ 	.word	0x000031f0
        /*0480*/ 	.word	0x000000ff
        /*0484*/ 	.word	0x000000a0
        /*0488*/ 	.short	0x010a
        /*048a*/ 	.byte	0x04
	.zero		1


	//   ....[56]....
        /*048c*/ 	.word	0x00003280
        /*0490*/ 	.word	0x000000ff
        /*0494*/ 	.word	0x000000a0
        /*0498*/ 	.short	0x0106
        /*049a*/ 	.byte	0x07
	.zero		1


	//   ....[57]....
        /*049c*/ 	.word	0x000032c0
        /*04a0*/ 	.word	0x00000000
        /*04a4*/ 	.word	0x000000a0
        /*04a8*/ 	.short	0x010a
        /*04aa*/ 	.byte	0xff
	.zero		1


	//   ....[58]....
        /*04ac*/ 	.word	0x00003890
        /*04b0*/ 	.word	0x00000000
        /*04b4*/ 	.word	0x00000090
        /*04b8*/ 	.short	0x010a
        /*04ba*/ 	.byte	0xff
	.zero		1


	//   ....[59]....
        /*04bc*/ 	.word	0x00003990
        /*04c0*/ 	.word	0x00000003
        /*04c4*/ 	.word	0x00000000
        /*04c8*/ 	.short	0x0101
        /*04ca*/ 	.byte	0xff
	.zero		1


	//   ....[60]....
        /*04cc*/ 	.word	0x000039a0
        /*04d0*/ 	.word	0x000000ff
        /*04d4*/ 	.word	0x00000000
        /*04d8*/ 	.short	0x010a
        /*04da*/ 	.byte	0x04
	.zero		1


	//   ....[61]....
        /*04dc*/ 	.word	0x00003a20
        /*04e0*/ 	.word	0x000000ff
        /*04e4*/ 	.word	0x000000d0
        /*04e8*/ 	.short	0x010a
        /*04ea*/ 	.byte	0x2e
	.zero		1


	//   ....[62]....
        /*04ec*/ 	.word	0x00003b00
        /*04f0*/ 	.word	0x000000ff
        /*04f4*/ 	.word	0x00000000
        /*04f8*/ 	.short	0x010a
        /*04fa*/ 	.byte	0x07
	.zero		1


	//   ....[63]....
        /*04fc*/ 	.word	0x00003c40
        /*0500*/ 	.word	0x000000ff
        /*0504*/ 	.word	0x00000000
        /*0508*/ 	.short	0x010a
        /*050a*/ 	.byte	0x04
	.zero		1


	//   ....[64]....
        /*050c*/ 	.word	0x00004010
        /*0510*/ 	.word	0x000000ff
        /*0514*/ 	.word	0x00000000
        /*0518*/ 	.short	0x010a
        /*051a*/ 	.byte	0x04
	.zero		1


	//   ....[65]....
        /*051c*/ 	.word	0x000040a0
        /*0520*/ 	.word	0x000000ff
        /*0524*/ 	.word	0x00000000
        /*0528*/ 	.short	0x010a
        /*052a*/ 	.byte	0x05
	.zero		1


	//   ....[66]....
        /*052c*/ 	.word	0x00004130
        /*0530*/ 	.word	0x000000ff
        /*0534*/ 	.word	0x00000000
        /*0538*/ 	.short	0x010a
        /*053a*/ 	.byte	0x05
	.zero		1


	//   ....[67]....
        /*053c*/ 	.word	0x000041c0
        /*0540*/ 	.word	0x000000ff
        /*0544*/ 	.word	0x00000000
        /*0548*/ 	.short	0x010a
        /*054a*/ 	.byte	0x04
	.zero		1


	//   ....[68]....
        /*054c*/ 	.word	0x00004690
        /*0550*/ 	.word	0x0000000c
        /*0554*/ 	.word	0x00000090
        /*0558*/ 	.short	0x010a
        /*055a*/ 	.byte	0xff
	.zero		1


	//   ....[69]....
        /*055c*/ 	.word	0x00004800
        /*0560*/ 	.word	0x00000000
        /*0564*/ 	.word	0x00000000
        /*0568*/ 	.short	0x0101
        /*056a*/ 	.byte	0xff
	.zero		1


	//   ....[70]....
        /*056c*/ 	.word	0x00004c90
        /*0570*/ 	.word	0x000000ff
        /*0574*/ 	.word	0x00000088
        /*0578*/ 	.short	0x010a
        /*057a*/ 	.byte	0x15
	.zero		1


	//   ....[71]....
        /*057c*/ 	.word	0x00004e10
        /*0580*/ 	.word	0x000000ff
        /*0584*/ 	.word	0x00000060
        /*0588*/ 	.short	0x010a
        /*058a*/ 	.byte	0x15
	.zero		1


	//   ....[72]....
        /*058c*/ 	.word	0x00004f90
        /*0590*/ 	.word	0x000000ff
        /*0594*/ 	.word	0x00000040
        /*0598*/ 	.short	0x010b
        /*059a*/ 	.byte	0x15
	.zero		1


	//   ....[73]....
        /*059c*/ 	.word	0x00004fa0
        /*05a0*/ 	.word	0x000000ff
        /*05a4*/ 	.word	0x00000000
        /*05a8*/ 	.short	0x0101
        /*05aa*/ 	.byte	0x06
	.zero		1


	//   ....[74]....
        /*05ac*/ 	.word	0x00004fb0
        /*05b0*/ 	.word	0x000000ff
        /*05b4*/ 	.word	0x00000068
        /*05b8*/ 	.short	0x010a
        /*05ba*/ 	.byte	0x15
	.zero		1


	//   ....[75]....
        /*05bc*/ 	.word	0x00005110
        /*05c0*/ 	.word	0x000000ff
        /*05c4*/ 	.word	0x00000048
        /*05c8*/ 	.short	0x010b
        /*05ca*/ 	.byte	0x15
	.zero		1


	//   ....[76]....
        /*05cc*/ 	.word	0x00005120
        /*05d0*/ 	.word	0x000000ff
        /*05d4*/ 	.word	0x00000000
        /*05d8*/ 	.short	0x0101
        /*05da*/ 	.byte	0x06
	.zero		1


	//   ....[77]....
        /*05dc*/ 	.word	0x00005130
        /*05e0*/ 	.word	0x000000ff
        /*05e4*/ 	.word	0x00000070
        /*05e8*/ 	.short	0x010a
        /*05ea*/ 	.byte	0x15
	.zero		1


	//   ....[78]....
        /*05ec*/ 	.word	0x00005280
        /*05f0*/ 	.word	0x000000ff
        /*05f4*/ 	.word	0x00000050
        /*05f8*/ 	.short	0x010b
        /*05fa*/ 	.byte	0x15
	.zero		1


	//   ....[79]....
        /*05fc*/ 	.word	0x00005290
        /*0600*/ 	.word	0x000000ff
        /*0604*/ 	.word	0x00000000
        /*0608*/ 	.short	0x0101
        /*060a*/ 	.byte	0x06
	.zero		1


	//   ....[80]....
        /*060c*/ 	.word	0x000052a0
        /*0610*/ 	.word	0x000000ff
        /*0614*/ 	.word	0x00000078
        /*0618*/ 	.short	0x010a
        /*061a*/ 	.byte	0x15
	.zero		1


	//   ....[81]....
        /*061c*/ 	.word	0x00005490
        /*0620*/ 	.word	0x000000ff
        /*0624*/ 	.word	0x00000058
        /*0628*/ 	.short	0x010b
        /*062a*/ 	.byte	0x15
	.zero		1


	//   ....[82]....
        /*062c*/ 	.word	0x000054a0
        /*0630*/ 	.word	0x000000ff
        /*0634*/ 	.word	0x00000000
        /*0638*/ 	.short	0x0101
        /*063a*/ 	.byte	0x25
	.zero		1


	//   ....[83]....
        /*063c*/ 	.word	0x000054d0
        /*0640*/ 	.word	0x000000ff
        /*0644*/ 	.word	0x00000060
        /*0648*/ 	.short	0x010a
        /*064a*/ 	.byte	0x15
	.zero		1


	//   ....[84]....
        /*064c*/ 	.word	0x000054f0
        /*0650*/ 	.word	0x000000ff
        /*0654*/ 	.word	0x00000068
        /*0658*/ 	.short	0x010a
        /*065a*/ 	.byte	0x15
	.zero		1


	//   ....[85]....
        /*065c*/ 	.word	0x00005510
        /*0660*/ 	.word	0x000000ff
        /*0664*/ 	.word	0x00000070
        /*0668*/ 	.short	0x010a
        /*066a*/ 	.byte	0x15
	.zero		1


	//   ....[86]....
        /*066c*/ 	.word	0x00005550
        /*0670*/ 	.word	0x00000000
        /*0674*/ 	.word	0x00000078
        /*0678*/ 	.short	0x010a
        /*067a*/ 	.byte	0xff
	.zero		1


	//   ....[87]....
        /*067c*/ 	.word	0x00005890
        /*0680*/ 	.word	0x00000003
        /*0684*/ 	.word	0x00000090
        /*0688*/ 	.short	0x010a
        /*068a*/ 	.byte	0xff
	.zero		1


	//   ....[88]....
        /*068c*/ 	.word	0x00005a10
        /*0690*/ 	.word	0x00000000
        /*0694*/ 	.word	0x00000000
        /*0698*/ 	.short	0x0101
        /*069a*/ 	.byte	0xff
	.zero		1


	//   ....[89]....
        /*069c*/ 	.word	0x00006500
        /*06a0*/ 	.word	0x000000ff
        /*06a4*/ 	.word	0x00000040
        /*06a8*/ 	.short	0x010a
        /*06aa*/ 	.byte	0x2c
	.zero		1


	//   ....[90]....
        /*06ac*/ 	.word	0x00006530
        /*06b0*/ 	.word	0x0000001a
        /*06b4*/ 	.word	0x000000b0
        /*06b8*/ 	.short	0x010a
        /*06ba*/ 	.byte	0xff
	.zero		1


	//   ....[91]....
        /*06bc*/ 	.word	0x00006640
        /*06c0*/ 	.word	0x000000ff
        /*06c4*/ 	.word	0x00000040
        /*06c8*/ 	.short	0x010a
        /*06ca*/ 	.byte	0x2c
	.zero		1


	//   ....[92]....
        /*06cc*/ 	.word	0x00006720
        /*06d0*/ 	.word	0x0000001a
        /*06d4*/ 	.word	0x000000b0
        /*06d8*/ 	.short	0x010a
        /*06da*/ 	.byte	0xff
	.zero		1


	//   ....[93]....
        /*06dc*/ 	.word	0x00006e50
        /*06e0*/ 	.word	0x00000000
        /*06e4*/ 	.word	0x00000000
        /*06e8*/ 	.short	0x0101
        /*06ea*/ 	.byte	0xff
	.zero		1


	//   ....[94]....
        /*06ec*/ 	.word	0x00006e60
        /*06f0*/ 	.word	0x00000002
        /*06f4*/ 	.word	0x00000040
        /*06f8*/ 	.short	0x010a
        /*06fa*/ 	.byte	0xff
	.zero		1


	//   ....[95]....
        /*06fc*/ 	.word	0x00006f20
        /*0700*/ 	.word	0x00000002
        /*0704*/ 	.word	0x00000040
        /*0708*/ 	.short	0x010a
        /*070a*/ 	.byte	0xff
	.zero		1


	//   ....[96]....
        /*070c*/ 	.word	0x000076e0
        /*0710*/ 	.word	0x00000000
        /*0714*/ 	.word	0x00000000
        /*0718*/ 	.short	0x0101
        /*071a*/ 	.byte	0xff
	.zero		1


	//   ....[97]....
        /*071c*/ 	.word	0x00007700
        /*0720*/ 	.word	0x00000002
        /*0724*/ 	.word	0x00000040
        /*0728*/ 	.short	0x010a
        /*072a*/ 	.byte	0xff
	.zero		1


	//   ....[98]....
        /*072c*/ 	.word	0x000077b0
        /*0730*/ 	.word	0x00000002
        /*0734*/ 	.word	0x00000040
        /*0738*/ 	.short	0x010a
        /*073a*/ 	.byte	0xff
	.zero		1


	//   ....[99]....
        /*073c*/ 	.word	0x00007f70
        /*0740*/ 	.word	0x00000000
        /*0744*/ 	.word	0x00000000
        /*0748*/ 	.short	0x0101
        /*074a*/ 	.byte	0xff
	.zero		1


	//   ....[100]....
        /*074c*/ 	.word	0x00007f90
        /*0750*/ 	.word	0x00000003
        /*0754*/ 	.word	0x00000040
        /*0758*/ 	.short	0x010a
        /*075a*/ 	.byte	0xff
	.zero		1


	//   ....[101]....
        /*075c*/ 	.word	0x00008040
        /*0760*/ 	.word	0x00000003
        /*0764*/ 	.word	0x00000040
        /*0768*/ 	.short	0x010a
        /*076a*/ 	.byte	0xff
	.zero		1


	//   ....[102]....
        /*076c*/ 	.word	0x000083e0
        /*0770*/ 	.word	0x000000ff
        /*0774*/ 	.word	0x00000000
        /*0778*/ 	.short	0x0101
        /*077a*/ 	.byte	0x04
	.zero		1


	//   ....[103]....
        /*077c*/ 	.word	0x00008860
        /*0780*/ 	.word	0x00000000
        /*0784*/ 	.word	0x00000000
        /*0788*/ 	.short	0x0101
        /*078a*/ 	.byte	0xff
	.zero		1


	//   ....[104]....
        /*078c*/ 	.word	0x00008b00
        /*0790*/ 	.word	0x000000ff
        /*0794*/ 	.word	0x00000000
        /*0798*/ 	.short	0x0101
        /*079a*/ 	.byte	0x06
	.zero		1


	//   ....[105]....
        /*079c*/ 	.word	0x00008b20
        /*07a0*/ 	.word	0x00000000
        /*07a4*/ 	.word	0x00000100
        /*07a8*/ 	.short	0x010a
        /*07aa*/ 	.byte	0xff
	.zero		1


	//   ....[106]....
        /*07ac*/ 	.word	0x00008b80
        /*07b0*/ 	.word	0x00000000
        /*07b4*/ 	.word	0x00000020
        /*07b8*/ 	.short	0x010a
        /*07ba*/ 	.byte	0xff
	.zero		1


	//   ....[107]....
        /*07bc*/ 	.word	0x00008be0
        /*07c0*/ 	.word	0x00000000
        /*07c4*/ 	.word	0x00000020
        /*07c8*/ 	.short	0x010a
        /*07ca*/ 	.byte	0xff
	.zero		1


	//   ....[108]....
        /*07cc*/ 	.word	0x00008c30
        /*07d0*/ 	.word	0x00000003
        /*07d4*/ 	.word	0x00000090
        /*07d8*/ 	.short	0x010a
        /*07da*/ 	.byte	0xff
	.zero		1


	//   ....[109]....
        /*07dc*/ 	.word	0x00008c90
        /*07e0*/ 	.word	0x00000000
        /*07e4*/ 	.word	0x00000000
        /*07e8*/ 	.short	0x010a
        /*07ea*/ 	.byte	0xff
	.zero		1


	//   ....[110]....
        /*07ec*/ 	.word	0x00008cf0
        /*07f0*/ 	.word	0x00000000
        /*07f4*/ 	.word	0x00000000
        /*07f8*/ 	.short	0x010a
        /*07fa*/ 	.byte	0xff
	.zero		1


	//   ....[111]....
        /*07fc*/ 	.word	0x00008d50
        /*0800*/ 	.word	0x00000000
        /*0804*/ 	.word	0x00000000
        /*0808*/ 	.short	0x010a
        /*080a*/ 	.byte	0xff
	.zero		1


	//   ....[112]....
        /*080c*/ 	.word	0x00008da0
        /*0810*/ 	.word	0x00000002
        /*0814*/ 	.word	0x000000f0
        /*0818*/ 	.short	0x010a
        /*081a*/ 	.byte	0xff
	.zero		1


	//   ....[113]....
        /*081c*/ 	.word	0x00008e00
        /*0820*/ 	.word	0x00000002
        /*0824*/ 	.word	0x000000a0
        /*0828*/ 	.short	0x010a
        /*082a*/ 	.byte	0xff
	.zero		1


	//   ....[114]....
        /*082c*/ 	.word	0x00008e50
        /*0830*/ 	.word	0x00000002
        /*0834*/ 	.word	0x00000090
        /*0838*/ 	.short	0x010a
        /*083a*/ 	.byte	0xff
	.zero		1


	//   ....[115]....
        /*083c*/ 	.word	0x00008eb0
        /*0840*/ 	.word	0x00000000
        /*0844*/ 	.word	0x000000a0
        /*0848*/ 	.short	0x010a
        /*084a*/ 	.byte	0xff
	.zero		1


	//   ....[116]....
        /*084c*/ 	.word	0x00008f00
        /*0850*/ 	.word	0x00000000
        /*0854*/ 	.word	0x00000090
        /*0858*/ 	.short	0x010a
        /*085a*/ 	.byte	0xff
	.zero		1


	//   ....[117]....
        /*085c*/ 	.word	0x00008f60
        /*0860*/ 	.word	0x00000002
        /*0864*/ 	.word	0x000000d0
        /*0868*/ 	.short	0x010a
        /*086a*/ 	.byte	0xff
	.zero		1


	//   ....[118]....
        /*086c*/ 	.word	0x00008fc0
        /*0870*/ 	.word	0x00000000
        /*0874*/ 	.word	0x00000000
        /*0878*/ 	.short	0x010a
        /*087a*/ 	.byte	0xff
	.zero		1


	//   ....[119]....
        /*087c*/ 	.word	0x00009020
        /*0880*/ 	.word	0x00000000
        /*0884*/ 	.word	0x00000000
        /*0888*/ 	.short	0x010a
        /*088a*/ 	.byte	0xff
	.zero		1


	//   ....[120]....
        /*088c*/ 	.word	0x00009080
        /*0890*/ 	.word	0x00000000
        /*0894*/ 	.word	0x00000000
        /*0898*/ 	.short	0x010a
        /*089a*/ 	.byte	0xff
	.zero		1


	//   ....[121]....
        /*089c*/ 	.word	0x000090e0
        /*08a0*/ 	.word	0x00000000
        /*08a4*/ 	.word	0x00000000
        /*08a8*/ 	.short	0x010a
        /*08aa*/ 	.byte	0xff
	.zero		1


	//   ....[122]....
        /*08ac*/ 	.word	0x00009140
        /*08b0*/ 	.word	0x00000000
        /*08b4*/ 	.word	0x00000000
        /*08b8*/ 	.short	0x010a
        /*08ba*/ 	.byte	0xff
	.zero		1


	//   ....[123]....
        /*08bc*/ 	.word	0x00009190
        /*08c0*/ 	.word	0x0000000c
        /*08c4*/ 	.word	0x00000090
        /*08c8*/ 	.short	0x010a
        /*08ca*/ 	.byte	0xff
	.zero		1


	//   ....[124]....
        /*08cc*/ 	.word	0x000091f0
        /*08d0*/ 	.word	0x00000000
        /*08d4*/ 	.word	0x00000088
        /*08d8*/ 	.short	0x010a
        /*08da*/ 	.byte	0xff
	.zero		1


	//   ....[125]....
        /*08dc*/ 	.word	0x00009250
        /*08e0*/ 	.word	0x00000000
        /*08e4*/ 	.word	0x00000060
        /*08e8*/ 	.short	0x010a
        /*08ea*/ 	.byte	0xff
	.zero		1


	//   ....[126]....
        /*08ec*/ 	.word	0x000092b0
        /*08f0*/ 	.word	0x00000000
        /*08f4*/ 	.word	0x00000068
        /*08f8*/ 	.short	0x010a
        /*08fa*/ 	.byte	0xff
	.zero		1


	//   ....[127]....
        /*08fc*/ 	.word	0x00009310
        /*0900*/ 	.word	0x00000000
        /*0904*/ 	.word	0x00000070
        /*0908*/ 	.short	0x010a
        /*090a*/ 	.byte	0xff
	.zero		1


	//   ....[128]....
        /*090c*/ 	.word	0x00009370
        /*0910*/ 	.word	0x00000000
        /*0914*/ 	.word	0x00000078
        /*0918*/ 	.short	0x010a
        /*091a*/ 	.byte	0xff
	.zero		1


	//   ....[129]....
        /*091c*/ 	.word	0x000093d0
        /*0920*/ 	.word	0x00000000
        /*0924*/ 	.word	0x00000060
        /*0928*/ 	.short	0x010a
        /*092a*/ 	.byte	0xff
	.zero		1


	//   ....[130]....
        /*092c*/ 	.word	0x00009430
        /*0930*/ 	.word	0x00000000
        /*0934*/ 	.word	0x00000068
        /*0938*/ 	.short	0x010a
        /*093a*/ 	.byte	0xff
	.zero		1


	//   ....[131]....
        /*093c*/ 	.word	0x00009490
        /*0940*/ 	.word	0x00000000
        /*0944*/ 	.word	0x00000070
        /*0948*/ 	.short	0x010a
        /*094a*/ 	.byte	0xff
	.zero		1


	//   ....[132]....
        /*094c*/ 	.word	0x000094e0
        /*0950*/ 	.word	0x00000003
        /*0954*/ 	.word	0x00000090
        /*0958*/ 	.short	0x010a
        /*095a*/ 	.byte	0xff
	.zero		1


	//   ....[133]....
        /*095c*/ 	.word	0x00009540
        /*0960*/ 	.word	0x00000000
        /*0964*/ 	.word	0x00000040
        /*0968*/ 	.short	0x010a
        /*096a*/ 	.byte	0xff
	.zero		1


	//   ....[134]....
        /*096c*/ 	.word	0x00009590
        /*0970*/ 	.word	0x0000001a
        /*0974*/ 	.word	0x000000b0
        /*0978*/ 	.short	0x010a
        /*097a*/ 	.byte	0xff
	.zero		1


	//   ....[135]....
        /*097c*/ 	.word	0x000095e0
        /*0980*/ 	.word	0x00000002
        /*0984*/ 	.word	0x00000040
        /*0988*/ 	.short	0x010a
        /*098a*/ 	.byte	0xff
	.zero		1


	//   ....[136]....
        /*098c*/ 	.word	0x00009630
        /*0990*/ 	.word	0x00000002
        /*0994*/ 	.word	0x00000040
        /*0998*/ 	.short	0x010a
        /*099a*/ 	.byte	0xff
	.zero		1


	//   ....[137]....
        /*099c*/ 	.word	0x00009680
        /*09a0*/ 	.word	0x00000003
        /*09a4*/ 	.word	0x00000040
        /*09a8*/ 	.short	0x010a
        /*09aa*/ 	.byte	0xff
	.zero		1


	//----- nvinfo : EIATTR_NUM_MBARRIERS
	.align		4
.L_47:
        /*09ac*/ 	.byte	0x03, 0x38
        /*09ae*/ 	.short	0x0022


	//----- nvinfo : EIATTR_EXIT_INSTR_OFFSETS
	.align		4
        /*09b0*/ 	.byte	0x04, 0x1c
        /*09b2*/ 	.short	(.L_49 - .L_48)


	//   ....[0]....
.L_48:
        /*09b4*/ 	.word	0x00002da0


	//   ....[1]....
        /*09b8*/ 	.word	0x00003290


	//   ....[2]....
        /*09bc*/ 	.word	0x000032f0


	//   ....[3]....
        /*09c0*/ 	.word	0x00004420


	//   ....[4]....
        /*09c4*/ 	.word	0x00005580


	//   ....[5]....
        /*09c8*/ 	.word	0x000055c0


	//   ....[6]....
        /*09cc*/ 	.word	0x00008a00


	//   ....[7]....
        /*09d0*/ 	.word	0x00008a70


	//   ....[8]....
        /*09d4*/ 	.word	0x00008aa0


	//   ....[9]....
        /*09d8*/ 	.word	0x00008b10


	//----- nvinfo : EIATTR_MAX_THREADS
	.align		4
.L_49:
        /*09dc*/ 	.byte	0x04, 0x05
        /*09de*/ 	.short	(.L_51 - .L_50)
.L_50:
        /*09e0*/ 	.word	0x00000100
        /*09e4*/ 	.word	0x00000001
        /*09e8*/ 	.word	0x00000001


	//----- nvinfo : EIATTR_CRS_STACK_SIZE
	.align		4
.L_51:
        /*09ec*/ 	.byte	0x04, 0x1e
        /*09ee*/ 	.short	(.L_53 - .L_52)
.L_52:
        /*09f0*/ 	.word	0x00000000


	//----- nvinfo : EIATTR_CBANK_PARAM_SIZE
	.align		4
.L_53:
        /*09f4*/ 	.byte	0x03, 0x19
        /*09f6*/ 	.short	0x0800


	//----- nvinfo : EIATTR_PARAM_CBANK
	.align		4
        /*09f8*/ 	.byte	0x04, 0x0a
        /*09fa*/ 	.short	(.L_55 - .L_54)
	.align		4
.L_54:
        /*09fc*/ 	.word	index@(.nv.constant0._ZN7cutlass13device_kernelINS_4gemm6kernel13GemmUniversalIN4cute5tupleIJiiiiEEENS1_10collective13CollectiveMmaINS1_35MainloopSm100TmaUmmaWarpSpecializedILi4ELi2ELi4ENS5_IJNS4_1CILi2EEENSA_ILi4EEENSA_ILi1EEEEEEEENS5_IJNSA_ILi64EEENSA_ILi128EEESH_EEENS_6half_tENS5_IJlSD_lEEESJ_SK_NS4_8TiledMMAINS4_8MMA_AtomIJNS4_20SM100_MMA_F16BF16_SSISJ_SJ_fLi64ELi128ELNS4_4UMMA5MajorE0ELSP_0ELNSO_7ScaleInE0ELSQ_0EEEEEENS4_6LayoutINS5_IJSD_SD_SD_EEENS5_IJNSA_ILi0EEESV_SV_EEEEENS5_IJNS4_10UnderscoreESY_SY_EEEEENS4_23SM90_TMA_LOAD_MULTICASTENS4_14ComposedLayoutINS4_7SwizzleILi3ELi4ELi3EEENS4_18smem_ptr_flag_bitsILi16EEENST_INS5_IJNSA_ILi8EEESG_EEENS5_IJSG_SD_EEEEEEEvNS4_8identityES11_S1B_vS1C_EENS_8epilogue10collective18CollectiveEpilogueINS1E_23Sm100TmaWarpSpecializedILi4ELi2ELi16ELb1ELb0EEEJSI_NS5_IJNST_ISG_SD_EENST_INSA_ILi32EEESD_EEEEESJ_SK_SJ_SK_NS1E_6fusion15FusionCallbacksIS1I_NS1N_17LinearCombinationISJ_fSJ_fLNS_15FloatRoundStyleE2EEESI_S1M_JEEENS4_5SM1004TMEM4LOAD26SM100_TMEM_LOAD_16dp256b4xENS4_13SM90_TMA_LOADENS12_INS13_ILi2ELi4ELi3EEES16_NST_INS5_IJS17_S1K_EEENS5_IJS1K_SD_EEEEEEENS4_17SM75_U32x4_LDSM_NENS4_14SM90_TMA_STOREES22_NS4_17SM90_U32x4_STSM_NENS4_39AutoVectorizingCopyWithAssumedAlignmentILi128EEEEEEvvEEEEvNT_6ParamsE)
        /*0a00*/ 	.short	0x0380
        /*0a02*/ 	.short	0x0800


	//----- nvinfo : EIATTR_SW_WAR
	.align		4
.L_55:
        /*0a04*/ 	.byte	0x04, 0x36
        /*0a06*/ 	.short	(.L_57 - .L_56)
.L_56:
        /*0a08*/ 	.word	0x00000008
.L_57:


//--------------------- .nv.callgraph             --------------------------
	.section	.nv.callgraph,"",@"SHT_CUDA_CALLGRAPH"
	.align	4
	.sectionentsize	8
	.align		4
        /*0000*/ 	.word	0x00000000
	.align		4
        /*0004*/ 	.word	0xffffffff
	.align		4
        /*0008*/ 	.word	index@(_ZN7cutlass13device_kernelINS_4gemm6kernel13GemmUniversalIN4cute5tupleIJiiiiEEENS1_10collective13CollectiveMmaINS1_35MainloopSm100TmaUmmaWarpSpecializedILi4ELi2ELi4ENS5_IJNS4_1CILi2EEENSA_ILi4EEENSA_ILi1EEEEEEEENS5_IJNSA_ILi64EEENSA_ILi128EEESH_EEENS_6half_tENS5_IJlSD_lEEESJ_SK_NS4_8TiledMMAINS4_8MMA_AtomIJNS4_20SM100_MMA_F16BF16_SSISJ_SJ_fLi64ELi128ELNS4_4UMMA5MajorE0ELSP_0ELNSO_7ScaleInE0ELSQ_0EEEEEENS4_6LayoutINS5_IJSD_SD_SD_EEENS5_IJNSA_ILi0EEESV_SV_EEEEENS5_IJNS4_10UnderscoreESY_SY_EEEEENS4_23SM90_TMA_LOAD_MULTICASTENS4_14ComposedLayoutINS4_7SwizzleILi3ELi4ELi3EEENS4_18smem_ptr_flag_bitsILi16EEENST_INS5_IJNSA_ILi8EEESG_EEENS5_IJSG_SD_EEEEEEEvNS4_8identityES11_S1B_vS1C_EENS_8epilogue10collective18CollectiveEpilogueINS1E_23Sm100TmaWarpSpecializedILi4ELi2ELi16ELb1ELb0EEEJSI_NS5_IJNST_ISG_SD_EENST_INSA_ILi32EEESD_EEEEESJ_SK_SJ_SK_NS1E_6fusion15FusionCallbacksIS1I_NS1N_17LinearCombinationISJ_fSJ_fLNS_15FloatRoundStyleE2EEESI_S1M_JEEENS4_5SM1004TMEM4LOAD26SM100_TMEM_LOAD_16dp256b4xENS4_13SM90_TMA_LOADENS12_INS13_ILi2ELi4ELi3EEES16_NST_INS5_IJS17_S1K_EEENS5_IJS1K_SD_EEEEEEENS4_17SM75_U32x4_LDSM_NENS4_14SM90_TMA_STOREES22_NS4_17SM90_U32x4_STSM_NENS4_39AutoVectorizingCopyWithAssumedAlignmentILi128EEEEEEvvEEEEvNT_6ParamsE)
	.align		4
        /*000c*/ 	.word	index@(__assertfail)
	.align		4
        /*0010*/ 	.word	0x00000000
	.align		4
        /*0014*/ 	.word	0xfffffffe
	.align		4
        /*0018*/ 	.word	0x00000000
	.align		4
        /*001c*/ 	.word	0xfffffffd
	.align		4
        /*0020*/ 	.word	0x00000000
	.align		4
        /*0024*/ 	.word	0xfffffffc


//--------------------- .nv.constant4             --------------------------
	.section	.nv.constant4,"a",@progbits
	.align	8
	.align		8
.nv.constant4:
        /*0000*/ 	.dword	__assertfail
	.align		8
        /*0008*/ 	.dword	__unnamed_1
	.align		8
        /*0010*/ 	.dword	__unnamed_2
	.align		8
        /*0018*/ 	.dword	_ZN40_INTERNAL_f0828814_4_k_cu_35ed9df1_298904cuda3std3__45__cpo5beginE
	.align		8
        /*0020*/ 	.dword	_ZN40_INTERNAL_f0828814_4_k_cu_35ed9df1_298904cuda3std3__45__cpo3endE
	.align		8
        /*0028*/ 	.dword	_ZN40_INTERNAL_f0828814_4_k_cu_35ed9df1_298904cuda3std3__45__cpo6cbeginE
	.align		8
        /*0030*/ 	.dword	_ZN40_INTERNAL_f0828814_4_k_cu_35ed9df1_298904cuda3std3__45__cpo4cendE
	.align		8
        /*0038*/ 	.dword	_ZN40_INTERNAL_f0828814_4_k_cu_35ed9df1_298904cuda3std3__442_GLOBAL__N__f0828814_4_k_cu_35ed9df1_298906ignoreE
	.align		8
        /*0040*/ 	.dword	_ZN40_INTERNAL_f0828814_4_k_cu_35ed9df1_298904cuda3std3__419piecewise_constructE
	.align		8
        /*0048*/ 	.dword	_ZN40_INTERNAL_f0828814_4_k_cu_35ed9df1_298904cuda3std3__48in_placeE
	.align		8
        /*0050*/ 	.dword	_ZN40_INTERNAL_f0828814_4_k_cu_35ed9df1_298904cuda3std6ranges3__45__cpo4swapE
	.align		8
        /*0058*/ 	.dword	_ZN40_INTERNAL_f0828814_4_k_cu_35ed9df1_298904cuda3std6ranges3__45__cpo9iter_moveE
	.align		8
        /*0060*/ 	.dword	_ZN40_INTERNAL_f0828814_4_k_cu_35ed9df1_298904cute7productE
	.align		8
        /*0068*/ 	.dword	_ZN40_INTERNAL_f0828814_4_k_cu_35ed9df1_298904cute1_E
	.align		8
        /*0070*/ 	.dword	$str$25
	.align		8
        /*0078*/ 	.dword	$str$26
	.align		8
        /*0080*/ 	.dword	$str$27
	.align		8
        /*0088*/ 	.dword	$str$28


//--------------------- .text._ZN7cutlass13device_kernelINS_4gemm6kernel13GemmUniversalIN4cute5tupleIJiiiiEEENS1_10collective13CollectiveMmaINS1_35MainloopSm100TmaUmmaWarpSpecializedILi4ELi2ELi4ENS5_IJNS4_1CILi2EEENSA_ILi4EEENSA_ILi1EEEEEEEENS5_IJNSA_ILi64EEENSA_ILi128EEESH_EEENS_6half_tENS5_IJlSD_lEEESJ_SK_NS4_8TiledMMAINS4_8MMA_AtomIJNS4_20SM100_MMA_F16BF16_SSISJ_SJ_fLi64ELi128ELNS4_4UMMA5MajorE0ELSP_0ELNSO_7ScaleInE0ELSQ_0EEEEEENS4_6LayoutINS5_IJSD_SD_SD_EEENS5_IJNSA_ILi0EEESV_SV_EEEEENS5_IJNS4_10UnderscoreESY_SY_EEEEENS4_23SM90_TMA_LOAD_MULTICASTENS4_14ComposedLayoutINS4_7SwizzleILi3ELi4ELi3EEENS4_18smem_ptr_flag_bitsILi16EEENST_INS5_IJNSA_ILi8EEESG_EEENS5_IJSG_SD_EEEEEEEvNS4_8identityES11_S1B_vS1C_EENS_8epilogue10collective18CollectiveEpilogueINS1E_23Sm100TmaWarpSpecializedILi4ELi2ELi16ELb1ELb0EEEJSI_NS5_IJNST_ISG_SD_EENST_INSA_ILi32EEESD_EEEEESJ_SK_SJ_SK_NS1E_6fusion15FusionCallbacksIS1I_NS1N_17LinearCombinationISJ_fSJ_fLNS_15FloatRoundStyleE2EEESI_S1M_JEEENS4_5SM1004TMEM4LOAD26SM100_TMEM_LOAD_16dp256b4xENS4_13SM90_TMA_LOADENS12_INS13_ILi2ELi4ELi3EEES16_NST_INS5_IJS17_S1K_EEENS5_IJS1K_SD_EEEEEEENS4_17SM75_U32x4_LDSM_NENS4_14SM90_TMA_STOREES22_NS4_17SM90_U32x4_STSM_NENS4_39AutoVectorizingCopyWithAssumedAlignmentILi128EEEEEEvvEEEEvNT_6ParamsE --------------------------
	.section	.text._ZN7cutlass13device_kernelINS_4gemm6kernel13GemmUniversalIN4cute5tupleIJiiiiEEENS1_10collective13CollectiveMmaINS1_35MainloopSm100TmaUmmaWarpSpecializedILi4ELi2ELi4ENS5_IJNS4_1CILi2EEENSA_ILi4EEENSA_ILi1EEEEEEEENS5_IJNSA_ILi64EEENSA_ILi128EEESH_EEENS_6half_tENS5_IJlSD_lEEESJ_SK_NS4_8TiledMMAINS4_8MMA_AtomIJNS4_20SM100_MMA_F16BF16_SSISJ_SJ_fLi64ELi128ELNS4_4UMMA5MajorE0ELSP_0ELNSO_7ScaleInE0ELSQ_0EEEEEENS4_6LayoutINS5_IJSD_SD_SD_EEENS5_IJNSA_ILi0EEESV_SV_EEEEENS5_IJNS4_10UnderscoreESY_SY_EEEEENS4_23SM90_TMA_LOAD_MULTICASTENS4_14ComposedLayoutINS4_7SwizzleILi3ELi4ELi3EEENS4_18smem_ptr_flag_bitsILi16EEENST_INS5_IJNSA_ILi8EEESG_EEENS5_IJSG_SD_EEEEEEEvNS4_8identityES11_S1B_vS1C_EENS_8epilogue10collective18CollectiveEpilogueINS1E_23Sm100TmaWarpSpecializedILi4ELi2ELi16ELb1ELb0EEEJSI_NS5_IJNST_ISG_SD_EENST_INSA_ILi32EEESD_EEEEESJ_SK_SJ_SK_NS1E_6fusion15FusionCallbacksIS1I_NS1N_17LinearCombinationISJ_fSJ_fLNS_15FloatRoundStyleE2EEESI_S1M_JEEENS4_5SM1004TMEM4LOAD26SM100_TMEM_LOAD_16dp256b4xENS4_13SM90_TMA_LOADENS12_INS13_ILi2ELi4ELi3EEES16_NST_INS5_IJS17_S1K_EEENS5_IJS1K_SD_EEEEEEENS4_17SM75_U32x4_LDSM_NENS4_14SM90_TMA_STOREES22_NS4_17SM90_U32x4_STSM_NENS4_39AutoVectorizingCopyWithAssumedAlignmentILi128EEEEEEvvEEEEvNT_6ParamsE,"ax",@progbits
	.align	128
.text._ZN7cutlass13device_kernelINS_4gemm6kernel13GemmUniversalIN4cute5tupleIJiiiiEEENS1_10collective13CollectiveMmaINS1_35MainloopSm100TmaUmmaWarpSpecializedILi4ELi2ELi4ENS5_IJNS4_1CILi2EEENSA_ILi4EEENSA_ILi1EEEEEEEENS5_IJNSA_ILi64EEENSA_ILi128EEESH_EEENS_6half_tENS5_IJlSD_lEEESJ_SK_NS4_8TiledMMAINS4_8MMA_AtomIJNS4_20SM100_MMA_F16BF16_SSISJ_SJ_fLi64ELi128ELNS4_4UMMA5MajorE0ELSP_0ELNSO_7ScaleInE0ELSQ_0EEEEEENS4_6LayoutINS5_IJSD_SD_SD_EEENS5_IJNSA_ILi0EEESV_SV_EEEEENS5_IJNS4_10UnderscoreESY_SY_EEEEENS4_23SM90_TMA_LOAD_MULTICASTENS4_14ComposedLayoutINS4_7SwizzleILi3ELi4ELi3EEENS4_18smem_ptr_flag_bitsILi16EEENST_INS5_IJNSA_ILi8EEESG_EEENS5_IJSG_SD_EEEEEEEvNS4_8identityES11_S1B_vS1C_EENS_8epilogue10collective18CollectiveEpilogueINS1E_23Sm100TmaWarpSpecializedILi4ELi2ELi16ELb1ELb0EEEJSI_NS5_IJNST_ISG_SD_EENST_INSA_ILi32EEESD_EEEEESJ_SK_SJ_SK_NS1E_6fusion15FusionCallbacksIS1I_NS1N_17LinearCombinationISJ_fSJ_fLNS_15FloatRoundStyleE2EEESI_S1M_JEEENS4_5SM1004TMEM4LOAD26SM100_TMEM_LOAD_16dp256b4xENS4_13SM90_TMA_LOADENS12_INS13_ILi2ELi4ELi3EEES16_NST_INS5_IJS17_S1K_EEENS5_IJS1K_SD_EEEEEEENS4_17SM75_U32x4_LDSM_NENS4_14SM90_TMA_STOREES22_NS4_17SM90_U32x4_STSM_NENS4_39AutoVectorizingCopyWithAssumedAlignmentILi128EEEEEEvvEEEEvNT_6ParamsE:
        .type           _ZN7cutlass13device_kernelINS_4gemm6kernel13GemmUniversalIN4cute5tupleIJiiiiEEENS1_10collective13CollectiveMmaINS1_35MainloopSm100TmaUmmaWarpSpecializedILi4ELi2ELi4ENS5_IJNS4_1CILi2EEENSA_ILi4EEENSA_ILi1EEEEEEEENS5_IJNSA_ILi64EEENSA_ILi128EEESH_EEENS_6half_tENS5_IJlSD_lEEESJ_SK_NS4_8TiledMMAINS4_8MMA_AtomIJNS4_20SM100_MMA_F16BF16_SSISJ_SJ_fLi64ELi128ELNS4_4UMMA5MajorE0ELSP_0ELNSO_7ScaleInE0ELSQ_0EEEEEENS4_6LayoutINS5_IJSD_SD_SD_EEENS5_IJNSA_ILi0EEESV_SV_EEEEENS5_IJNS4_10UnderscoreESY_SY_EEEEENS4_23SM90_TMA_LOAD_MULTICASTENS4_14ComposedLayoutINS4_7SwizzleILi3ELi4ELi3EEENS4_18smem_ptr_flag_bitsILi16EEENST_INS5_IJNSA_ILi8EEESG_EEENS5_IJSG_SD_EEEEEEEvNS4_8identityES11_S1B_vS1C_EENS_8epilogue10collective18CollectiveEpilogueINS1E_23Sm100TmaWarpSpecializedILi4ELi2ELi16ELb1ELb0EEEJSI_NS5_IJNST_ISG_SD_EENST_INSA_ILi32EEESD_EEEEESJ_SK_SJ_SK_NS1E_6fusion15FusionCallbacksIS1I_NS1N_17LinearCombinationISJ_fSJ_fLNS_15FloatRoundStyleE2EEESI_S1M_JEEENS4_5SM1004TMEM4LOAD26SM100_TMEM_LOAD_16dp256b4xENS4_13SM90_TMA_LOADENS12_INS13_ILi2ELi4ELi3EEES16_NST_INS5_IJS17_S1K_EEENS5_IJS1K_SD_EEEEEEENS4_17SM75_U32x4_LDSM_NENS4_14SM90_TMA_STOREES22_NS4_17SM90_U32x4_STSM_NENS4_39AutoVectorizingCopyWithAssumedAlignmentILi128EEEEEEvvEEEEvNT_6ParamsE,@function
        .size           _ZN7cutlass13device_kernelINS_4gemm6kernel13GemmUniversalIN4cute5tupleIJiiiiEEENS1_10collective13CollectiveMmaINS1_35MainloopSm100TmaUmmaWarpSpecializedILi4ELi2ELi4ENS5_IJNS4_1CILi2EEENSA_ILi4EEENSA_ILi1EEEEEEEENS5_IJNSA_ILi64EEENSA_ILi128EEESH_EEENS_6half_tENS5_IJlSD_lEEESJ_SK_NS4_8TiledMMAINS4_8MMA_AtomIJNS4_20SM100_MMA_F16BF16_SSISJ_SJ_fLi64ELi128ELNS4_4UMMA5MajorE0ELSP_0ELNSO_7ScaleInE0ELSQ_0EEEEEENS4_6LayoutINS5_IJSD_SD_SD_EEENS5_IJNSA_ILi0EEESV_SV_EEEEENS5_IJNS4_10UnderscoreESY_SY_EEEEENS4_23SM90_TMA_LOAD_MULTICASTENS4_14ComposedLayoutINS4_7SwizzleILi3ELi4ELi3EEENS4_18smem_ptr_flag_bitsILi16EEENST_INS5_IJNSA_ILi8EEESG_EEENS5_IJSG_SD_EEEEEEEvNS4_8identityES11_S1B_vS1C_EENS_8epilogue10collective18CollectiveEpilogueINS1E_23Sm100TmaWarpSpecializedILi4ELi2ELi16ELb1ELb0EEEJSI_NS5_IJNST_ISG_SD_EENST_INSA_ILi32EEESD_EEEEESJ_SK_SJ_SK_NS1E_6fusion15FusionCallbacksIS1I_NS1N_17LinearCombinationISJ_fSJ_fLNS_15FloatRoundStyleE2EEESI_S1M_JEEENS4_5SM1004TMEM4LOAD26SM100_TMEM_LOAD_16dp256b4xENS4_13SM90_TMA_LOADENS12_INS13_ILi2ELi4ELi3EEES16_NST_INS5_IJS17_S1K_EEENS5_IJS1K_SD_EEEEEEENS4_17SM75_U32x4_LDSM_NENS4_14SM90_TMA_STOREES22_NS4_17SM90_U32x4_STSM_NENS4_39AutoVectorizingCopyWithAssumedAlignmentILi128EEEEEEvvEEEEvNT_6ParamsE,(.L_x_187 - _ZN7cutlass13device_kernelINS_4gemm6kernel13GemmUniversalIN4cute5tupleIJiiiiEEENS1_10collective13CollectiveMmaINS1_35MainloopSm100TmaUmmaWarpSpecializedILi4ELi2ELi4ENS5_IJNS4_1CILi2EEENSA_ILi4EEENSA_ILi1EEEEEEEENS5_IJNSA_ILi64EEENSA_ILi128EEESH_EEENS_6half_tENS5_IJlSD_lEEESJ_SK_NS4_8TiledMMAINS4_8MMA_AtomIJNS4_20SM100_MMA_F16BF16_SSISJ_SJ_fLi64ELi128ELNS4_4UMMA5MajorE0ELSP_0ELNSO_7ScaleInE0ELSQ_0EEEEEENS4_6LayoutINS5_IJSD_SD_SD_EEENS5_IJNSA_ILi0EEESV_SV_EEEEENS5_IJNS4_10UnderscoreESY_SY_EEEEENS4_23SM90_TMA_LOAD_MULTICASTENS4_14ComposedLayoutINS4_7SwizzleILi3ELi4ELi3EEENS4_18smem_ptr_flag_bitsILi16EEENST_INS5_IJNSA_ILi8EEESG_EEENS5_IJSG_SD_EEEEEEEvNS4_8identityES11_S1B_vS1C_EENS_8epilogue10collective18CollectiveEpilogueINS1E_23Sm100TmaWarpSpecializedILi4ELi2ELi16ELb1ELb0EEEJSI_NS5_IJNST_ISG_SD_EENST_INSA_ILi32EEESD_EEEEESJ_SK_SJ_SK_NS1E_6fusion15FusionCallbacksIS1I_NS1N_17LinearCombinationISJ_fSJ_fLNS_15FloatRoundStyleE2EEESI_S1M_JEEENS4_5SM1004TMEM4LOAD26SM100_TMEM_LOAD_16dp256b4xENS4_13SM90_TMA_LOADENS12_INS13_ILi2ELi4ELi3EEES16_NST_INS5_IJS17_S1K_EEENS5_IJS1K_SD_EEEEEEENS4_17SM75_U32x4_LDSM_NENS4_14SM90_TMA_STOREES22_NS4_17SM90_U32x4_STSM_NENS4_39AutoVectorizingCopyWithAssumedAlignmentILi128EEEEEEvvEEEEvNT_6ParamsE)
        .other          _ZN7cutlass13device_kernelINS_4gemm6kernel13GemmUniversalIN4cute5tupleIJiiiiEEENS1_10collective13CollectiveMmaINS1_35MainloopSm100TmaUmmaWarpSpecializedILi4ELi2ELi4ENS5_IJNS4_1CILi2EEENSA_ILi4EEENSA_ILi1EEEEEEEENS5_IJNSA_ILi64EEENSA_ILi128EEESH_EEENS_6half_tENS5_IJlSD_lEEESJ_SK_NS4_8TiledMMAINS4_8MMA_AtomIJNS4_20SM100_MMA_F16BF16_SSISJ_SJ_fLi64ELi128ELNS4_4UMMA5MajorE0ELSP_0ELNSO_7ScaleInE0ELSQ_0EEEEEENS4_6LayoutINS5_IJSD_SD_SD_EEENS5_IJNSA_ILi0EEESV_SV_EEEEENS5_IJNS4_10UnderscoreESY_SY_EEEEENS4_23SM90_TMA_LOAD_MULTICASTENS4_14ComposedLayoutINS4_7SwizzleILi3ELi4ELi3EEENS4_18smem_ptr_flag_bitsILi16EEENST_INS5_IJNSA_ILi8EEESG_EEENS5_IJSG_SD_EEEEEEEvNS4_8identityES11_S1B_vS1C_EENS_8epilogue10collective18CollectiveEpilogueINS1E_23Sm100TmaWarpSpecializedILi4ELi2ELi16ELb1ELb0EEEJSI_NS5_IJNST_ISG_SD_EENST_INSA_ILi32EEESD_EEEEESJ_SK_SJ_SK_NS1E_6fusion15FusionCallbacksIS1I_NS1N_17LinearCombinationISJ_fSJ_fLNS_15FloatRoundStyleE2EEESI_S1M_JEEENS4_5SM1004TMEM4LOAD26SM100_TMEM_LOAD_16dp256b4xENS4_13SM90_TMA_LOADENS12_INS13_ILi2ELi4ELi3EEES16_NST_INS5_IJS17_S1K_EEENS5_IJS1K_SD_EEEEEEENS4_17SM75_U32x4_LDSM_NENS4_14SM90_TMA_STOREES22_NS4_17SM90_U32x4_STSM_NENS4_39AutoVectorizingCopyWithAssumedAlignmentILi128EEEEEEvvEEEEvNT_6ParamsE,@"STO_CUDA_ENTRY STV_DEFAULT"
_ZN7cutlass13device_kernelINS_4gemm6kernel13GemmUniversalIN4cute5tupleIJiiiiEEENS1_10collective13CollectiveMmaINS1_35MainloopSm100TmaUmmaWarpSpecializedILi4ELi2ELi4ENS5_IJNS4_1CILi2EEENSA_ILi4EEENSA_ILi1EEEEEEEENS5_IJNSA_ILi64EEENSA_ILi128EEESH_EEENS_6half_tENS5_IJlSD_lEEESJ_SK_NS4_8TiledMMAINS4_8MMA_AtomIJNS4_20SM100_MMA_F16BF16_SSISJ_SJ_fLi64ELi128ELNS4_4UMMA5MajorE0ELSP_0ELNSO_7ScaleInE0ELSQ_0EEEEEENS4_6LayoutINS5_IJSD_SD_SD_EEENS5_IJNSA_ILi0EEESV_SV_EEEEENS5_IJNS4_10UnderscoreESY_SY_EEEEENS4_23SM90_TMA_LOAD_MULTICASTENS4_14ComposedLayoutINS4_7SwizzleILi3ELi4ELi3EEENS4_18smem_ptr_flag_bitsILi16EEENST_INS5_IJNSA_ILi8EEESG_EEENS5_IJSG_SD_EEEEEEEvNS4_8identityES11_S1B_vS1C_EENS_8epilogue10collective18CollectiveEpilogueINS1E_23Sm100TmaWarpSpecializedILi4ELi2ELi16ELb1ELb0EEEJSI_NS5_IJNST_ISG_SD_EENST_INSA_ILi32EEESD_EEEEESJ_SK_SJ_SK_NS1E_6fusion15FusionCallbacksIS1I_NS1N_17LinearCombinationISJ_fSJ_fLNS_15FloatRoundStyleE2EEESI_S1M_JEEENS4_5SM1004TMEM4LOAD26SM100_TMEM_LOAD_16dp256b4xENS4_13SM90_TMA_LOADENS12_INS13_ILi2ELi4ELi3EEES16_NST_INS5_IJS17_S1K_EEENS5_IJS1K_SD_EEEEEEENS4_17SM75_U32x4_LDSM_NENS4_14SM90_TMA_STOREES22_NS4_17SM90_U32x4_STSM_NENS4_39AutoVectorizingCopyWithAssumedAlignmentILi128EEEEEEvvEEEEvNT_6ParamsE:
[----:B------:R-:W1:Y:S01]  /*0000*/  LDC R1, c[0x0][0x37c] ;  /* 0x0000df00ff017b82 */ /* 0x000e620000000800 */
[----:B------:R-:W2:Y:S01]  /*0010*/  S2R R59, SR_TID.X ;  /* 0x00000000003b7919 */ /* 0x000ea20000002100 */
[----:B------:R-:W3:Y:S01]  /*0020*/  LDCU.64 UR8, c[0x0][0x890] ;  /* 0x00011200ff0877ac */ /* 0x000ee20008000a00 */
[----:B------:R-:W-:Y:S02]  /*0030*/  PRMT R49, RZ, 0x7610, R49 ;  /* 0x00007610ff317816 */ /* 0x000fe40000000031 */
[----:B------:R-:W-:Y:S02]  /*0040*/  ELECT P4, URZ, PT ;  /* 0x0000000000ff782f */ /* 0x000fe40003880000 */
[----:B---3--:R-:W-:-:S04]  /*0050*/  ISETP.NE.U32.AND P0, PT, RZ, UR8, PT ;  /* 0x00000008ff007c0c */ /* 0x008fc8000bf05070 */
[----:B------:R-:W-:Y:S02]  /*0060*/  ISETP.NE.AND.EX P1, PT, RZ, UR9, PT, P0 ;  /* 0x00000009ff007c0c */ /* 0x000fe4000bf25300 */
[----:B--2---:R-:W-:-:S05]  /*0070*/  SHF.R.U32.HI R50, RZ, 0x5, R59 ;  /* 0x00000005ff327819 */ /* 0x004fca000001163b */
[----:B------:R-:W2:Y:S02]  /*0080*/  SHFL.IDX PT, R0, R50, RZ, 0x1f ;  /* 0x00001fff32007589 */ /* 0x000ea400000e0000 */
[----:B--2---:R-:W-:-:S04]  /*0090*/  R2UR UR17, R0 ;  /* 0x00000000001172ca */ /* 0x004fc800000e0000 */
[----:B-1----:R-:W-:Y:S05]  /*00a0*/  @P1 BRA `(.L_x_0) ;  /* 0x0000000000301947 */ /* 0x002fea0003800000 */
[----:B------:R-:W1:Y:S02]  /*00b0*/  LDCU.64 UR4, c[0x0][0x888] ;  /* 0x00011100ff0477ac */ /* 0x000e640008000a00 */
[----:B-1----:R-:W-:-:S04]  /*00c0*/  UISETP.NE.U32.AND UP0, UPT, UR4, URZ, UPT ;  /* 0x000000ff0400728c */ /* 0x002fc8000bf05070 */
[----:B------:R-:W-:-:S09]  /*00d0*/  UISETP.NE.AND.EX UP0, UPT, UR5, URZ, UPT, UP0 ;  /* 0x000000ff0500728c */ /* 0x000fd2000bf05300 */
[----:B------:R-:W-:Y:S05]  /*00e0*/  BRA.U !UP0, `(.L_x_1) ;  /* 0x0000000108147547 */ /* 0x000fea000b800000 */
[----:B------:R-:W1:Y:S01]  /*00f0*/  LDC.64 R2, c[0x0][0x888] ;  /* 0x00022200ff027b82 */ /* 0x000e620000000a00 */
[----:B------:R-:W1:Y:S02]  /*0100*/  LDCU.64 UR4, c[0x0][0x358] ;  /* 0x00006b00ff0477ac */ /* 0x000e640008000a00 */
[----:B-1----:R1:W5:Y:S01]  /*0110*/  LDG.E R27, desc[UR4][R2.64] ;  /* 0x00000004021b7981 */ /* 0x002362000c1e1900 */
[----:B------:R-:W-:Y:S01]  /*0120*/  HFMA2 R49, -RZ, RZ, 0, 5.9604644775390625e-08 ;  /* 0x00000001ff317431 */ /* 0x000fe200000001ff */
[----:B------:R-:W-:Y:S05]  /*0130*/  BRA `(.L_x_0) ;  /* 0x00000000000c7947 */ /* 0x000fea0003800000 */
.L_x_1:
[----:B------:R-:W1:Y:S01]  /*0140*/  LDCU UR4, c[0x0][0x880] ;  /* 0x00011000ff0477ac */ /* 0x000e620008000800 */
[----:B------:R-:W-:Y:S01]  /*0150*/  HFMA2 R49, -RZ, RZ, 0, 5.9604644775390625e-08 ;  /* 0x00000001ff317431 */ /* 0x000fe200000001ff */
[----:B-1----:R-:W-:-:S07]  /*0160*/  MOV R27, UR4 ;  /* 0x00000004001b7c02 */ /* 0x002fce0008000f00 */
.L_x_0:
[----:B------:R-:W2:Y:S02]  /*0170*/  LDCU.64 UR4, c[0x0][0x8b0] ;  /* 0x00011600ff0477ac */ /* 0x000ea40008000a00 */
[----:B--2---:R-:W-:-:S04]  /*0180*/  UISETP.NE.U32.AND UP0, UPT, UR4, URZ, UPT ;  /* 0x000000ff0400728c */ /* 0x004fc8000bf05070 */
[----:B------:R-:W-:-:S09]  /*0190*/  UISETP.NE.AND.EX UP0, UPT, UR5, URZ, UPT, UP0 ;  /* 0x000000ff0500728c */ /* 0x000fd2000bf05300 */
[----:B------:R-:W-:Y:S05]  /*01a0*/  BRA.U UP0, `(.L_x_2) ;  /* 0x0000000100287547 */ /* 0x000fea000b800000 */
[----:B------:R-:W2:Y:S02]  /*01b0*/  LDCU.64 UR4, c[0x0][0x8a8] ;  /* 0x00011500ff0477ac */ /* 0x000ea40008000a00 */
[----:B--2---:R-:W-:-:S04]  /*01c0*/  UISETP.NE.U32.AND UP0, UPT, UR4, URZ, UPT ;  /* 0x000000ff0400728c */ /* 0x004fc8000bf05070 */
[----:B------:R-:W-:-:S09]  /*01d0*/  UISETP.NE.AND.EX UP0, UPT, UR5, URZ, UPT, UP0 ;  /* 0x000000ff0500728c */ /* 0x000fd2000bf05300 */
[----:B------:R-:W-:Y:S05]  /*01e0*/  BRA.U !UP0, `(.L_x_3) ;  /* 0x0000000108107547 */ /* 0x000fea000b800000 */
[----:B------:R-:W2:Y:S01]  /*01f0*/  LDC.64 R24, c[0x0][0x8a8] ;  /* 0x00022a00ff187b82 */ /* 0x000ea20000000a00 */
[----:B------:R-:W2:Y:S02]  /*0200*/  LDCU.64 UR4, c[0x0][0x358] ;  /* 0x00006b00ff0477ac */ /* 0x000ea40008000a00 */
[----:B--2---:R2:W5:Y:S01]  /*0210*/  LDG.E R24, desc[UR4][R24.64] ;  /* 0x0000000418187981 */ /* 0x004562000c1e1900 */
[----:B------:R-:W-:Y:S05]  /*0220*/  BRA `(.L_x_2) ;  /* 0x0000000000087947 */ /* 0x000fea0003800000 */
.L_x_3:
[----:B------:R-:W2:Y:S02]  /*0230*/  LDCU UR4, c[0x0][0x8a0] ;  /* 0x00011400ff0477ac */ /* 0x000ea40008000800 */
[----:B--2---:R-:W-:Y:S02]  /*0240*/  MOV R24, UR4 ;  /* 0x0000000400187c02 */ /* 0x004fe40008000f00 */
.L_x_2:
[----:B------:R-:W-:Y:S01]  /*0250*/  IMAD.U32 R0, RZ, RZ, UR17 ;  /* 0x00000011ff007e24 */ /* 0x000fe2000f8e00ff */
[----:B------:R-:W-:Y:S04]  /*0260*/  BSSY.RECONVERGENT B0, `(.L_x_4) ;  /* 0x000000c000007945 */ /* 0x000fe80003800200 */
[C---:B------:R-:W-:Y:S02]  /*0270*/  ISETP.NE.OR P2, PT, R0.reuse, 0x1, !P4 ;  /* 0x000000010000780c */ /* 0x040fe40006745670 */
[----:B------:R-:W-:-:S11]  /*0280*/  ISETP.NE.OR P1, PT, R0, 0x3, !P4 ;  /* 0x000000030000780c */ /* 0x000fd60006725670 */
[----:B------:R-:W-:Y:S05]  /*0290*/  @P2 BRA `(.L_x_5) ;  /* 0x0000000000202947 */ /* 0x000fea0003800000 */
[----:B------:R-:W3:Y:S02]  /*02a0*/  LDCU.64 UR4, c[0x0][0x348] ;  /* 0x00006900ff0477ac */ /* 0x000ee40008000a00 */
[----:B---3--:R-:W-:Y:S02]  /*02b0*/  UIADD3 UR6, UP1, UPT, UR4, 0x80, URZ ;  /* 0x0000008004067890 */ /* 0x008fe4000ff3e0ff */
[----:B------:R-:W-:Y:S02]  /*02c0*/  UIADD3 UR4, UP0, UPT, UR4, 0x180, URZ ;  /* 0x0000018004047890 */ /* 0x000fe4000ff1e0ff */
[----:B------:R-:W-:Y:S02]  /*02d0*/  UIADD3.X UR7, UPT, UPT, URZ, UR5, URZ, UP1, !UPT ;  /* 0x00000005ff077290 */ /* 0x000fe40008ffe4ff */
[----:B------:R-:W-:-:S07]  /*02e0*/  UIADD3.X UR5, UPT, UPT, URZ, UR5, URZ, UP0, !UPT ;  /* 0x00000005ff057290 */ /* 0x000fce00087fe4ff */
[----:B------:R3:W-:Y:S02]  /*02f0*/  UTMACCTL.PF [UR6] ;  /* 0x00000000060079b9 */ /* 0x0007e40008040000 */
[----:B------:R3:W-:Y:S02]  /*0300*/  UTMACCTL.PF [UR4] ;  /* 0x00000000040079b9 */ /* 0x0007e40008040000 */
[----:B---3--:R-:W-:Y:S01]  /*0310*/  NOP ;  /* 0x0000000000007918 */ /* 0x008fe20000000000 */
.L_x_5:
[----:B------:R-:W-:Y:S05]  /*0320*/  BSYNC.RECONVERGENT B0 ;  /* 0x0000000000007941 */ /* 0x000fea0003800200 */
.L_x_4:
[----:B------:R-:W-:Y:S04]  /*0330*/  BSSY.RECONVERGENT B0, `(.L_x_6) ;  /* 0x000000a000007945 */ /* 0x000fe80003800200 */
        /* <DEDUP_REMOVED lines=9> */
.L_x_7:
[----:B------:R-:W-:Y:S05]  /*03d0*/  BSYNC.RECONVERGENT B0 ;  /* 0x0000000000007941 */ /* 0x000fea0003800200 */
.L_x_6:
[----:B------:R-:W3:Y:S01]  /*03e0*/  LDCU.64 UR4, c[0x0][0x888] ;  /* 0x00011100ff0477ac */ /* 0x000ee20008000a00 */
[----:B------:R-:W-:Y:S01]  /*03f0*/  ISETP.NE.AND.EX P0, PT, RZ, UR9, PT, P0 ;  /* 0x00000009ff007c0c */ /* 0x000fe2000bf05300 */
[----:B------:R-:W-:Y:S01]  /*0400*/  UPLOP3.LUT UP5, UPT, UPT, UPT, UPT, 0x80, 0x8 ;  /* 0x000000000008789c */ /* 0x000fe20003faf070 */
[----:B---3--:R-:W-:-:S04]  /*0410*/  ISETP.NE.U32.AND P1, PT, RZ, UR4, PT ;  /* 0x00000004ff007c0c */ /* 0x008fc8000bf25070 */
[----:B------:R-:W-:-:S13]  /*0420*/  ISETP.NE.AND.EX P1, PT, RZ, UR5, PT, P1 ;  /* 0x00000005ff007c0c */ /* 0x000fda000bf25310 */
[----:B------:R-:W-:Y:S05]  /*0430*/  @P1 BRA P0, `(.L_x_8) ;  /* 0x0000000000281947 */ /* 0x000fea0000000000 */
[----:B------:R-:W-:Y:S01]  /*0440*/  UISETP.NE.U32.AND UP0, UPT, UR8, URZ, UPT ;  /* 0x000000ff0800728c */ /* 0x000fe2000bf05070 */
[----:B-----5:R-:W-:Y:S01]  /*0450*/  FSETP.NEU.AND P0, PT, R27, RZ, PT ;  /* 0x000000ff1b00720b */ /* 0x020fe20003f0d000 */
[----:B------:R-:W-:Y:S02]  /*0460*/  UISETP.NE.U32.AND UP2, UPT, UR4, URZ, UPT ;  /* 0x000000ff0400728c */ /* 0x000fe4000bf45070 */
[----:B------:R-:W-:Y:S02]  /*0470*/  UISETP.NE.AND.EX UP1, UPT, UR9, URZ, UPT, UP0 ;  /* 0x000000ff0900728c */ /* 0x000fe4000bf25300 */
[----:B------:R-:W-:-:S04]  /*0480*/  UISETP.NE.AND.EX UP0, UPT, UR5, URZ, UPT, UP2 ;  /* 0x000000ff0500728c */ /* 0x000fc8000bf05320 */
[----:B------:R-:W-:-:S04]  /*0490*/  USEL UR4, URZ, 0xffffffff, UP0 ;  /* 0xffffffffff047887 */ /* 0x000fc80008000000 */
[----:B------:R-:W-:Y:S01]  /*04a0*/  VOTEU.ANY UP0, P0 ;  /* 0x0000000000ff7886 */ /* 0x000fe20000000100 */
[----:B------:R-:W-:-:S04]  /*04b0*/  @!UP1 USEL UR4, URZ, 0xffffffff, UP0 ;  /* 0xffffffffff049887 */ /* 0x000fc80008000000 */
[----:B------:R-:W-:-:S04]  /*04c0*/  ULOP3.LUT UR4, UR4, 0x1, URZ, 0xc0, !UPT ;  /* 0x0000000104047892 */ /* 0x000fc8000f8ec0ff */
[----:B------:R-:W-:-:S11]  /*04d0*/  UISETP.NE.U32.AND UP5, UPT, UR4, 0x1, UPT ;  /* 0x000000010400788c */ /* 0x000fd6000bfa5070 */
.L_x_8:
[----:B-1----:R-:W1:Y:S01]  /*04e0*/  SHFL.IDX PT, R2, R50, RZ, 0x1f ;  /* 0x00001fff32027589 */ /* 0x002e6200000e0000 */
[----:B------:R-:W-:-:S04]  /*04f0*/  UISETP.NE.AND UP0, UPT, UR17, 0x2, UPT ;  /* 0x000000021100788c */ /* 0x000fc8000bf05270 */
[----:B------:R-:W-:Y:S01]  /*0500*/  USEL UR40, URZ, 0x1, UP0 ;  /* 0x00000001ff287887 */ /* 0x000fe20008000000 */
[----:B-1----:R-:W-:-:S13]  /*0510*/  ISETP.NE.AND P0, PT, R2, RZ, PT ;  /* 0x000000ff0200720c */ /* 0x002fda0003f05270 */
[----:B------:R-:W-:Y:S05]  /*0520*/  @P0 BRA `(.L_x_9) ;  /* 0x0000000000580947 */ /* 0x000fea0003800000 */
[----:B------:R-:W1:Y:S01]  /*0530*/  S2UR UR4, SR_CgaCtaId ;  /* 0x00000000000479c3 */ /* 0x000e620000008800 */
[----:B------:R-:W-:Y:S01]  /*0540*/  UMOV UR5, 0x400 ;  /* 0x0000040000057882 */ /* 0x000fe20000000000 */
[----:B------:R-:W-:Y:S01]  /*0550*/  UMOV UR8, 0x1 ;  /* 0x0000000100087882 */ /* 0x000fe20000000000 */
[----:B------:R-:W-:Y:S01]  /*0560*/  UMOV UR6, 0x5 ;  /* 0x0000000500067882 */ /* 0x000fe20000000000 */
[----:B------:R-:W-:-:S04]  /*0570*/  UIADD3 UR8, UPT, UPT, -UR8, 0x100000, URZ ;  /* 0x0010000008087890 */ /* 0x000fc8000fffe1ff */
[----:B------:R-:W-:Y:S02]  /*0580*/  USHF.L.U32 UR9, UR8, 0xb, URZ ;  /* 0x0000000b08097899 */ /* 0x000fe400080006ff */
[----:B------:R-:W-:Y:S02]  /*0590*/  USHF.L.U32 UR8, UR8, 0x1, URZ ;  /* 0x0000000108087899 */ /* 0x000fe400080006ff */
[----:B------:R-:W-:-:S04]  /*05a0*/  UIADD3 UR6, UPT, UPT, -UR6, 0x100000, URZ ;  /* 0x0010000006067890 */ /* 0x000fc8000fffe1ff */
[----:B------:R-:W-:Y:S02]  /*05b0*/  USHF.L.U32 UR7, UR6, 0xb, URZ ;  /* 0x0000000b06077899 */ /* 0x000fe400080006ff */
[----:B------:R-:W-:Y:S01]  /*05c0*/  USHF.L.U32 UR6, UR6, 0x1, URZ ;  /* 0x0000000106067899 */ /* 0x000fe200080006ff */
[----:B------:R-:W-:Y:S01]  /*05d0*/  ELECT P0, URZ, PT ;  /* 0x0000000000ff782f */ /* 0x000fe20003800000 */
[----:B-1----:R-:W-:Y:S01]  /*05e0*/  ULEA UR4, UR4, UR5, 0x18 ;  /* 0x0000000504047291 */ /* 0x002fe2000f8ec0ff */
[----:B------:R-:W1:Y:S11]  /*05f0*/  FENCE.VIEW.ASYNC.S ;  /* 0x00000000000073c6 */ /* 0x000e760000000000 */
[----:B-1----:R1:W3:Y:S01]  /*0600*/  SYNCS.EXCH.64 URZ, [UR4], UR8 ;  /* 0x0000000804ff75b2 */ /* 0x0022e20008000100 */
[----:B------:R1:W4:Y:S01]  /*0610*/  SYNCS.EXCH.64 URZ, [UR4+0x20], UR6 ;  /* 0x0000200604ff75b2 */ /* 0x0003220008000100 */
[----:B------:R1:W1:Y:S01]  /*0620*/  SYNCS.EXCH.64 URZ, [UR4+0x8], UR8 ;  /* 0x0000080804ff75b2 */ /* 0x0002620008000100 */
[----:B------:R1:W1:Y:S01]  /*0630*/  SYNCS.EXCH.64 URZ, [UR4+0x28], UR6 ;  /* 0x0000280604ff75b2 */ /* 0x0002620008000100 */
[----:B------:R1:W1:Y:S01]  /*0640*/  SYNCS.EXCH.64 URZ, [UR4+0x10], UR8 ;  /* 0x0000100804ff75b2 */ /* 0x0002620008000100 */
[----:B------:R1:W1:Y:S01]  /*0650*/  SYNCS.EXCH.64 URZ, [UR4+0x30], UR6 ;  /* 0x0000300604ff75b2 */ /* 0x0002620008000100 */
[----:B------:R1:W1:Y:S01]  /*0660*/  SYNCS.EXCH.64 URZ, [UR4+0x18], UR8 ;  /* 0x0000180804ff75b2 */ /* 0x0002620008000100 */
[----:B------:R1:W1:Y:S01]  /*0670*/  SYNCS.EXCH.64 URZ, [UR4+0x38], UR6 ;  /* 0x0000380604ff75b2 */ /* 0x0002620008000100 */
[----:B------:R-:W-:Y:S01]  /*0680*/  NOP ;  /* 0x0000000000007918 */ /* 0x000fe20000000000 */
.L_x_9:
[----:B------:R-:W2:Y:S01]  /*0690*/  SHFL.IDX PT, R2, R50, RZ, 0x1f ;  /* 0x00001fff32027589 */ /* 0x000ea200000e0000 */
[----:B------:R-:W-:Y:S01]  /*06a0*/  NOP ;  /* 0x0000000000007918 */ /* 0x000fe20000000000 */
[----:B--2---:R-:W-:-:S13]  /*06b0*/  ISETP.NE.AND P0, PT, R2, 0x1, PT ;  /* 0x000000010200780c */ /* 0x004fda0003f05270 */
[----:B------:R-:W-:Y:S05]  /*06c0*/  @P0 BRA `(.L_x_10) ;  /* 0x0000000000580947 */ /* 0x000fea0003800000 */
[----:B-1----:R-:W1:Y:S01]  /*06d0*/  S2UR UR4, SR_CgaCtaId ;  /* 0x00000000000479c3 */ /* 0x002e620000008800 */
        /* <DEDUP_REMOVED lines=12> */
[----:B-1----:R2:W1:Y:S01]  /*07a0*/  SYNCS.EXCH.64 URZ, [UR4+0x40], UR8 ;  /* 0x0000400804ff75b2 */ /* 0x0024620008000100 */
[----:B------:R2:W1:Y:S01]  /*07b0*/  SYNCS.EXCH.64 URZ, [UR4+0x60], UR6 ;  /* 0x0000600604ff75b2 */ /* 0x0004620008000100 */
[----:B------:R2:W1:Y:S01]  /*07c0*/  SYNCS.EXCH.64 URZ, [UR4+0x48], UR8 ;  /* 0x0000480804ff75b2 */ /* 0x0004620008000100 */
[----:B------:R2:W1:Y:S01]  /*07d0*/  SYNCS.EXCH.64 URZ, [UR4+0x68], UR6 ;  /* 0x0000680604ff75b2 */ /* 0x0004620008000100 */
[----:B------:R2:W1:Y:S01]  /*07e0*/  SYNCS.EXCH.64 URZ, [UR4+0x50], UR8 ;  /* 0x0000500804ff75b2 */ /* 0x0004620008000100 */
[----:B------:R2:W1:Y:S01]  /*07f0*/  SYNCS.EXCH.64 URZ, [UR4+0x70], UR6 ;  /* 0x0000700604ff75b2 */ /* 0x0004620008000100 */
[----:B------:R2:W1:Y:S01]  /*0800*/  SYNCS.EXCH.64 URZ, [UR4+0x58], UR8 ;  /* 0x0000580804ff75b2 */ /* 0x0004620008000100 */
[----:B------:R2:W1:Y:S02]  /*0810*/  SYNCS.EXCH.64 URZ, [UR4+0x78], UR6 ;  /* 0x0000780604ff75b2 */ /* 0x0004640008000100 */
[----:B--2---:R-:W-:Y:S01]  /*0820*/  NOP ;  /* 0x0000000000007918 */ /* 0x004fe20000000000 */
.L_x_10:
[----:B------:R-:W2:Y:S01]  /*0830*/  SHFL.IDX PT, R2, R50, RZ, 0x1f ;  /* 0x00001fff32027589 */ /* 0x000ea200000e0000 */
[----:B------:R-:W-:Y:S01]  /*0840*/  NOP ;  /* 0x0000000000007918 */ /* 0x000fe20000000000 */
[----:B--2---:R-:W-:-:S13]  /*0850*/  ISETP.NE.AND P0, PT, R2, 0x3, PT ;  /* 0x000000030200780c */ /* 0x004fda0003f05270 */
[----:B------:R-:W-:Y:S05]  /*0860*/  @P0 BRA `(.L_x_11) ;  /* 0x0000000000300947 */ /* 0x000fea0003800000 */
[----:B-1----:R-:W1:Y:S01]  /*0870*/  S2UR UR4, SR_CgaCtaId ;  /* 0x00000000000479c3 */ /* 0x002e620000008800 */
[----:B------:R-:W-:Y:S01]  /*0880*/  UMOV UR6, 0x400 ;  /* 0x0000040000067882 */ /* 0x000fe20000000000 */
[----:B------:R-:W-:Y:S01]  /*0890*/  UMOV UR5, 0x20 ;  /* 0x0000002000057882 */ /* 0x000fe20000000000 */
[----:B------:R-:W-:Y:S01]  /*08a0*/  ELECT P0, URZ, PT ;  /* 0x0000000000ff782f */ /* 0x000fe20003800000 */
[----:B-1----:R-:W-:Y:S02]  /*08b0*/  ULEA UR6, UR4, UR6, 0x18 ;  /* 0x0000000604067291 */ /* 0x002fe4000f8ec0ff */
[----:B------:R-:W-:-:S04]  /*08c0*/  UIADD3 UR4, UPT, UPT, -UR5, 0x100000, URZ ;  /* 0x0010000005047890 */ /* 0x000fc8000fffe1ff */
[----:B------:R-:W-:Y:S02]  /*08d0*/  USHF.L.U32 UR5, UR4, 0xb, URZ ;  /* 0x0000000b04057899 */ /* 0x000fe400080006ff */
[----:B------:R-:W-:Y:S01]  /*08e0*/  USHF.L.U32 UR4, UR4, 0x1, URZ ;  /* 0x0000000104047899 */ /* 0x000fe200080006ff */
[----:B------:R-:W1:Y:S11]  /*08f0*/  FENCE.VIEW.ASYNC.S ;  /* 0x00000000000073c6 */ /* 0x000e760000000000 */
[----:B-1----:R2:W1:Y:S01]  /*0900*/  SYNCS.EXCH.64 URZ, [UR6+0x80], UR4 ;  /* 0x0000800406ff75b2 */ /* 0x0024620008000100 */
[----:B------:R2:W1:Y:S02]  /*0910*/  SYNCS.EXCH.64 URZ, [UR6+0x88], UR4 ;  /* 0x0000880406ff75b2 */ /* 0x0004640008000100 */
[----:B--2---:R-:W-:Y:S01]  /*0920*/  NOP ;  /* 0x0000000000007918 */ /* 0x004fe20000000000 */
.L_x_11:
[----:B------:R-:W2:Y:S01]  /*0930*/  SHFL.IDX PT, R2, R50, RZ, 0x1f ;  /* 0x00001fff32027589 */ /* 0x000ea200000e0000 */
[----:B------:R-:W-:Y:S01]  /*0940*/  NOP ;  /* 0x0000000000007918 */ /* 0x000fe20000000000 */
[----:B--2---:R-:W-:-:S13]  /*0950*/  ISETP.NE.AND P0, PT, R2, 0x4, PT ;  /* 0x000000040200780c */ /* 0x004fda0003f05270 */
[----:B------:R-:W-:Y:S05]  /*0960*/  @P0 BRA `(.L_x_12) ;  /* 0x00000000004c0947 */ /* 0x000fea0003800000 */
[----:B-1----:R-:W1:Y:S01]  /*0970*/  S2UR UR6, SR_CgaCtaId ;  /* 0x00000000000679c3 */ /* 0x002e620000008800 */
[----:B------:R-:W-:Y:S01]  /*0980*/  UMOV UR4, 0x720 ;  /* 0x0000072000047882 */ /* 0x000fe20000000000 */
[----:B------:R-:W-:Y:S01]  /*0990*/  UMOV UR5, 0x400 ;  /* 0x0000040000057882 */ /* 0x000fe20000000000 */
[----:B------:R-:W-:Y:S01]  /*09a0*/  USEL UR4, UR4, 0x620, UP5 ;  /* 0x0000062004047887 */ /* 0x000fe2000a800000 */
[----:B------:R-:W-:Y:S01]  /*09b0*/  UMOV UR8, 0x1 ;  /* 0x0000000100087882 */ /* 0x000fe20000000000 */
[----:B------:R-:W-:Y:S01]  /*09c0*/  ELECT P0, URZ, PT ;  /* 0x0000000000ff782f */ /* 0x000fe20003800000 */
[----:B------:R-:W-:-:S04]  /*09d0*/  UIADD3 UR8, UPT, UPT, -UR8, 0x100000, URZ ;  /* 0x0010000008087890 */ /* 0x000fc8000fffe1ff */
[----:B------:R-:W-:Y:S02]  /*09e0*/  USHF.L.U32 UR9, UR8, 0xb, URZ ;  /* 0x0000000b08097899 */ /* 0x000fe400080006ff */
[----:B------:R-:W-:Y:S02]  /*09f0*/  USHF.L.U32 UR8, UR8, 0x1, URZ ;  /* 0x0000000108087899 */ /* 0x000fe400080006ff */
[----:B-1----:R-:W-:Y:S02]  /*0a00*/  ULEA UR6, UR6, UR5, 0x18 ;  /* 0x0000000506067291 */ /* 0x002fe4000f8ec0ff */
[----:B------:R-:W-:-:S04]  /*0a10*/  UIADD3 UR4, UPT, UPT, -UR4, 0x100000, URZ ;  /* 0x0010000004047890 */ /* 0x000fc8000fffe1ff */
[----:B------:R-:W-:Y:S02]  /*0a20*/  USHF.L.U32 UR5, UR4, 0xb, URZ ;  /* 0x0000000b04057899 */ /* 0x000fe400080006ff */
[----:B------:R-:W-:Y:S01]  /*0a30*/  USHF.L.U32 UR4, UR4, 0x1, URZ ;  /* 0x0000000104047899 */ /* 0x000fe200080006ff */
[----:B------:R-:W1:Y:S03]  /*0a40*/  FENCE.VIEW.ASYNC.S ;  /* 0x00000000000073c6 */ /* 0x000e660000000000 */
[----:B-1----:R2:W1:Y:S08]  /*0a50*/  SYNCS.EXCH.64 URZ, [UR6+0x90], UR8 ;  /* 0x0000900806ff75b2 */ /* 0x0024700008000100 */
[----:B------:R2:W1:Y:S01]  /*0a60*/  SYNCS.EXCH.64 URZ, [UR6+0xa0], UR4 ;  /* 0x0000a00406ff75b2 */ /* 0x0004620008000100 */
[----:B------:R2:W1:Y:S01]  /*0a70*/  SYNCS.EXCH.64 URZ, [UR6+0x98], UR8 ;  /* 0x0000980806ff75b2 */ /* 0x0004620008000100 */
[----:B------:R2:W1:Y:S02]  /*0a80*/  SYNCS.EXCH.64 URZ, [UR6+0xa8], UR4 ;  /* 0x0000a80406ff75b2 */ /* 0x0004640008000100 */
[----:B--2---:R-:W-:Y:S01]  /*0a90*/  NOP ;  /* 0x0000000000007918 */ /* 0x004fe20000000000 */
.L_x_12:
        /* <DEDUP_REMOVED lines=26> */
.L_x_13:
[----:B------:R-:W2:Y:S01]  /*0c40*/  SHFL.IDX PT, R2, R50, RZ, 0x1f ;  /* 0x00001fff32027589 */ /* 0x000ea200000e0000 */
[----:B------:R-:W1:Y:S01]  /*0c50*/  S2UR UR52, SR_CgaCtaId ;  /* 0x00000000003479c3 */ /* 0x000e620000008800 */
[----:B------:R-:W-:Y:S01]  /*0c60*/  NOP ;  /* 0x0000000000007918 */ /* 0x000fe20000000000 */
[----:B--2---:R-:W-:-:S13]  /*0c70*/  ISETP.NE.AND P0, PT, R2, 0x3, PT ;  /* 0x000000030200780c */ /* 0x004fda0003f05270 */
[----:B-1----:R-:W-:Y:S05]  /*0c80*/  @P0 BRA `(.L_x_14) ;  /* 0x0000000000340947 */ /* 0x002fea0003800000 */
[----:B------:R-:W-:Y:S01]  /*0c90*/  UMOV UR4, 0x400 ;  /* 0x0000040000047882 */ /* 0x000fe20000000000 */
[----:B------:R-:W-:Y:S01]  /*0ca0*/  UMOV UR6, 0x20 ;  /* 0x0000002000067882 */ /* 0x000fe20000000000 */
[----:B------:R-:W-:Y:S02]  /*0cb0*/  ULEA UR4, UR52, UR4, 0x18 ;  /* 0x0000000434047291 */ /* 0x000fe4000f8ec0ff */
[----:B------:R-:W-:-:S04]  /*0cc0*/  UIADD3 UR6, UPT, UPT, -UR6, 0x100000, URZ ;  /* 0x0010000006067890 */ /* 0x000fc8000fffe1ff */
[----:B------:R-:W-:Y:S02]  /*0cd0*/  USHF.L.U32 UR7, UR6, 0xb, URZ ;  /* 0x0000000b06077899 */ /* 0x000fe400080006ff */
[----:B------:R-:W-:Y:S01]  /*0ce0*/  USHF.L.U32 UR6, UR6, 0x1, URZ ;  /* 0x0000000106067899 */ /* 0x000fe200080006ff */
[----:B------:R-:W-:Y:S01]  /*0cf0*/  ELECT P0, URZ, PT ;  /* 0x0000000000ff782f */ /* 0x000fe20003800000 */
[----:B------:R-:W1:Y:S10]  /*0d00*/  FENCE.VIEW.ASYNC.S ;  /* 0x00000000000073c6 */ /* 0x000e740000000000 */
[----:B-1----:R1:W2:Y:S01]  /*0d10*/  SYNCS.EXCH.64 URZ, [UR4+0xf0], UR6 ;  /* 0x0000f00604ff75b2 */ /* 0x0022a20008000100 */
[----:B------:R1:W1:Y:S01]  /*0d20*/  SYNCS.EXCH.64 URZ, [UR4+0x100], UR6 ;  /* 0x0001000604ff75b2 */ /* 0x0002620008000100 */
[----:B------:R1:W1:Y:S01]  /*0d30*/  SYNCS.EXCH.64 URZ, [UR4+0xf8], UR6 ;  /* 0x0000f80604ff75b2 */ /* 0x0002620008000100 */
[----:B------:R1:W1:Y:S01]  /*0d40*/  SYNCS.EXCH.64 URZ, [UR4+0x108], UR6 ;  /* 0x0001080604ff75b2 */ /* 0x0002620008000100 */
[----:B------:R-:W-:Y:S01]  /*0d50*/  NOP ;  /* 0x0000000000007918 */ /* 0x000fe20000000000 */
.L_x_14:
[----:B------:R-:W3:Y:S01]  /*0d60*/  LDCU UR29, c[0x0][0x36c] ;  /* 0x00006d80ff1d77ac */ /* 0x000ee20008000800 */
[----:B------:R-:W-:Y:S01]  /*0d70*/  ISETP.NE.OR P4, PT, R0, 0x2, !P4 ;  /* 0x000000020000780c */ /* 0x000fe20006785670 */
[----:B------:R-:W-:Y:S01]  /*0d80*/  NOP ;  /* 0x0000000000007918 */ /* 0x000fe20000000000 */
[----:B------:R-:W-:Y:S01]  /*0d90*/  LOP3.LUT R0, R59, 0x1f, RZ, 0xc0, !PT ;  /* 0x0000001f3b007812 */ /* 0x000fe200078ec0ff */
[----:B------:R-:W-:Y:S02]  /*0da0*/  UISETP.NE.AND UP6, UPT, UR17, URZ, UPT ;  /* 0x000000ff1100728c */ /* 0x000fe4000bfc5270 */
[----:B---3--:R-:W-:-:S09]  /*0db0*/  UISETP.EQ.U32.AND UP0, UPT, UR29, 0x1, UPT ;  /* 0x000000011d00788c */ /* 0x008fd2000bf02070 */
[----:B------:R-:W-:Y:S05]  /*0dc0*/  BRA.U !UP0, `(.L_x_15) ;  /* 0x0000000108087547 */ /* 0x000fea000b800000 */
[----:B-12-4-:R-:W-:Y:S01]  /*0dd0*/  UCGABAR_ARV ;  /* 0x00000000000079c7 */ /* 0x016fe20008000000 */
[----:B------:R-:W-:Y:S05]  /*0de0*/  BRA `(.L_x_16) ;  /* 0x0000000000047947 */ /* 0x000fea0003800000 */
.L_x_15:
[----:B-12-4-:R-:W-:Y:S01]  /*0df0*/  NOP ;  /* 0x0000000000007918 */ /* 0x016fe20000000000 */
.L_x_16:
[----:B------:R-:W1:Y:S01]  /*0e00*/  S2UR UR16, SR_CTAID.X ;  /* 0x00000000001079c3 */ /* 0x000e620000002500 */
[----:B------:R-:W-:-:S05]  /*0e10*/  CS2R.32 R51, SR_CgaSize ;  /* 0x0000000000337805 */ /* 0x000fca0000008a00 */
[----:B------:R-:W-:-:S05]  /*0e20*/  IMAD R51, R51, -0xa0, RZ ;  /* 0xffffff6033337824 */ /* 0x000fca00078e02ff */
[----:B------:R-:W-:-:S14]  /*0e30*/  R2UR UR5, R51 ;  /* 0x00000000330572ca */ /* 0x000fdc00000e0000 */
[----:B------:R-:W2:Y:S01]  /*0e40*/  LDCU UR5, c[0x0][UR5+0x2b0] ;  /* 0x00005600050577ac */ /* 0x000ea20008000800 */
[----:B------:R-:W-:-:S05]  /*0e50*/  CS2R.32 R51, SR_CgaSize ;  /* 0x0000000000337805 */ /* 0x000fca0000008a00 */
[----:B------:R-:W-:-:S05]  /*0e60*/  IMAD R51, R51, -0xa0, RZ ;  /* 0xffffff6033337824 */ /* 0x000fca00078e02ff */
[----:B------:R-:W-:-:S14]  /*0e70*/  R2UR UR4, R51 ;  /* 0x00000000330472ca */ /* 0x000fdc00000e0000 */
[----:B------:R-:W3:Y:S01]  /*0e80*/  LDCU UR4, c[0x0][UR4+0x2b4] ;  /* 0x00005680040477ac */ /* 0x000ee20008000800 */
[----:B------:R-:W4:Y:S01]  /*0e90*/  S2UR UR20, SR_CTAID.Y ;  /* 0x00000000001479c3 */ /* 0x000f220000002600 */
[----:B------:R-:W-:-:S05]  /*0ea0*/  CS2R.32 R51, SR_CgaSize ;  /* 0x0000000000337805 */ /* 0x000fca0000008a00 */
[----:B------:R-:W-:-:S05]  /*0eb0*/  IMAD R51, R51, -0xa0, RZ ;  /* 0xffffff6033337824 */ /* 0x000fca00078e02ff */
[----:B------:R-:W-:-:S14]  /*0ec0*/  R2UR UR7, R51 ;  /* 0x00000000330772ca */ /* 0x000fdc00000e0000 */
[----:B------:R-:W3:Y:S01]  /*0ed0*/  LDCU UR7, c[0x0][UR7+0x2a0] ;  /* 0x00005400070777ac */ /* 0x000ee20008000800 */
[----:B------:R-:W-:-:S05]  /*0ee0*/  CS2R.32 R51, SR_CgaSize ;  /* 0x0000000000337805 */ /* 0x000fca0000008a00 */
[----:B------:R-:W-:-:S05]  /*0ef0*/  IMAD R51, R51, -0xa0, RZ ;  /* 0xffffff6033337824 */ /* 0x000fca00078e02ff */
[----:B------:R-:W-:-:S14]  /*0f00*/  R2UR UR63, R51 ;  /* 0x00000000333f72ca */ /* 0x000fdc00000e0000 */
[----:B------:R-:W3:Y:S01]  /*0f10*/  LDCU UR63, c[0x0][UR63+0x2a4] ;  /* 0x000054803f3f77ac */ /* 0x000ee20008000800 */
[----:B------:R-:W-:Y:S02]  /*0f20*/  ULOP3.LUT UR55, UR52, 0x1, URZ, 0xc0, !UPT ;  /* 0x0000000134377892 */ /* 0x000fe4000f8ec0ff */
[----:B------:R-:W-:Y:S02]  /*0f30*/  USHF.R.U32.HI UR27, URZ, 0x1, UR52 ;  /* 0x00000001ff1b7899 */ /* 0x000fe40008011634 */
[----:B------:R-:W-:Y:S02]  /*0f40*/  UISETP.GT.U32.AND UP1, UPT, UR55, 0xffff, UPT ;  /* 0x0000ffff3700788c */ /* 0x000fe4000bf24070 */
[----:B------:R-:W-:Y:S01]  /*0f50*/  USHF.L.U32 UR38, UR52, 0x9, URZ ;  /* 0x0000000934267899 */ /* 0x000fe200080006ff */
[----:B-1----:R-:W-:Y:S01]  /*0f60*/  I2FP.F32.U32 R3, UR16 ;  /* 0x0000001000037c45 */ /* 0x002fe20008201000 */
[----:B------:R-:W-:Y:S01]  /*0f70*/  USHF.L.U32 UR37, UR52, 0xc, URZ ;  /* 0x0000000c34257899 */ /* 0x000fe200080006ff */
[----:B------:R-:W1:Y:S03]  /*0f80*/  LDCU UR21, c[0x0][0xb24] ;  /* 0x00016480ff1577ac */ /* 0x000e660008000800 */
[----:B--2---:R-:W-:Y:S01]  /*0f90*/  FMUL R3, R3, UR5 ;  /* 0x0000000503037c20 */ /* 0x004fe20008400000 */
[----:B------:R-:W2:Y:S01]  /*0fa0*/  LDCU UR42, c[0x0][0xb24] ;  /* 0x00016480ff2a77ac */ /* 0x000ea20008000800 */
[----:B----4-:R-:W-:-:S04]  /*0fb0*/  I2FP.F32.U32 R2, UR20 ;  /* 0x0000001400027c45 */ /* 0x010fc80008201000 */
[----:B------:R-:W4:Y:S01]  /*0fc0*/  F2I.U32.TRUNC.NTZ R3, R3 ;  /* 0x0000000300037305 */ /* 0x000f22000020f000 */
[----:B------:R-:W1:Y:S01]  /*0fd0*/  LDCU UR28, c[0x0][0xb30] ;  /* 0x00016600ff1c77ac */ /* 0x000e620008000800 */
[----:B---3--:R-:W-:Y:S01]  /*0fe0*/  FMUL R2, R2, UR4 ;  /* 0x0000000402027c20 */ /* 0x008fe20008400000 */
[----:B------:R-:W-:Y:S01]  /*0ff0*/  ULOP3.LUT UR4, UR52, 0x6, URZ, 0xc0, !UPT ;  /* 0x0000000634047892 */ /* 0x000fe2000f8ec0ff */
[----:B------:R-:W-:-:S04]  /*1000*/  UMOV UR14, 0x55 ;  /* 0x00000055000e7882 */ /* 0x000fc80000000000 */
[----:B------:R-:W3:Y:S01]  /*1010*/  F2I.U32.TRUNC.NTZ R2, R2 ;  /* 0x0000000200027305 */ /* 0x000ee2000020f000 */
[----:B------:R-:W-:Y:S01]  /*1020*/  UISETP.GT.U32.AND UP0, UPT, UR4, 0xffff, UPT ;  /* 0x0000ffff0400788c */ /* 0x000fe2000bf04070 */
[----:B------:R-:W-:Y:S01]  /*1030*/  UMOV UR15, 0x3 ;  /* 0x00000003000f7882 */ /* 0x000fe20000000000 */
[----:B------:R-:W-:Y:S02]  /*1040*/  USEL UR31, UR55, 0xffff, !UP1 ;  /* 0x0000ffff371f7887 */ /* 0x000fe4000c800000 */
[----:B------:R-:W-:Y:S01]  /*1050*/  USEL UR30, UR4, 0xffff, !UP0 ;  /* 0x0000ffff041e7887 */ /* 0x000fe2000c000000 */
[----:B----4-:R-:W-:Y:S02]  /*1060*/  R2UR UR5, R3 ;  /* 0x00000000030572ca */ /* 0x010fe400000e0000 */
[----:B---3--:R-:W-:Y:S02]  /*1070*/  R2UR UR6, R2 ;  /* 0x00000000020672ca */ /* 0x008fe400000e0000 */
[----:B------:R-:W-:-:S09]  /*1080*/  PRMT R2, RZ, 0x7610, R2 ;  /* 0x00007610ff027816 */ /* 0x000fd20000000002 */
[----:B------:R-:W-:-:S04]  /*1090*/  UIADD3 UR5, UPT, UPT, -UR5, URZ, URZ ;  /* 0x000000ff05057290 */ /* 0x000fc8000fffe1ff */
[----:B------:R-:W-:Y:S02]  /*10a0*/  UIMAD UR5, UR7, UR5, UR16 ;  /* 0x00000005070572a4 */ /* 0x000fe4000f8e0210 */
[----:B------:R-:W-:-:S04]  /*10b0*/  UIADD3 UR4, UPT, UPT, -UR6, URZ, URZ ;  /* 0x000000ff06047290 */ /* 0x000fc8000fffe1ff */
[----:B------:R-:W-:Y:S01]  /*10c0*/  IMAD.U32 R51, RZ, RZ, UR5 ;  /* 0x00000005ff337e24 */ /* 0x000fe2000f8e00ff */
[----:B------:R-:W-:Y:S01]  /*10d0*/  UIMAD UR63, UR63, UR4, UR20 ;  /* 0x000000043f3f72a4 */ /* 0x000fe2000f8e0214 */
[----:B-12---:R-:W-:Y:S11]  /*10e0*/  BRA.U UP6, `(.L_x_17) ;  /* 0x0000000106707547 */ /* 0x006ff6000b800000 */
[----:B------:R-:W-:Y:S01]  /*10f0*/  R2UR UR7, R51 ;  /* 0x00000000330772ca */ /* 0x000fe200000e0000 */
[----:B------:R-:W-:Y:S02]  /*1100*/  UISETP.NE.AND UP2, UPT, UR63, 0x2, UPT ;  /* 0x000000023f00788c */ /* 0x000fe4000bf45270 */
[----:B------:R-:W-:Y:S02]  /*1110*/  UISETP.NE.AND UP4, UPT, UR63, URZ, UPT ;  /* 0x000000ff3f00728c */ /* 0x000fe4000bf85270 */
[----:B------:R-:W-:Y:S02]  /*1120*/  UISETP.NE.AND UP0, UPT, UR63, 0x1, UPT ;  /* 0x000000013f00788c */ /* 0x000fe4000bf05270 */
[----:B------:R-:W-:Y:S02]  /*1130*/  USEL UR4, URZ, 0x10, UP2 ;  /* 0x00000010ff047887 */ /* 0x000fe40009000000 */
[----:B------:R-:W-:Y:S02]  /*1140*/  USEL UR12, URZ, 0x20, UP2 ;  /* 0x00000020ff0c7887 */ /* 0x000fe40009000000 */
[----:B------:R-:W-:-:S02]  /*1150*/  USEL UR5, URZ, 0x4, UP0 ;  /* 0x00000004ff057887 */ /* 0x000fc40008000000 */
[----:B------:R-:W-:Y:S02]  /*1160*/  UISETP.NE.AND UP3, UPT, UR7, URZ, UPT ;  /* 0x000000ff0700728c */ /* 0x000fe4000bf65270 */
[----:B------:R-:W-:Y:S02]  /*1170*/  UISETP.NE.AND UP1, UPT, UR63, 0x3, UPT ;  /* 0x000000033f00788c */ /* 0x000fe4000bf25270 */
[----:B------:R-:W-:Y:S02]  /*1180*/  UISETP.NE.AND UP2, UPT, UR7, URZ, UP4 ;  /* 0x000000ff0700728c */ /* 0x000fe4000a745270 */
[----:B------:R-:W-:Y:S02]  /*1190*/  USEL UR11, URZ, 0x8, UP0 ;  /* 0x00000008ff0b7887 */ /* 0x000fe40008000000 */
[----:B------:R-:W-:Y:S02]  /*11a0*/  UISETP.NE.AND UP0, UPT, UR7, 0x1, UPT ;  /* 0x000000010700788c */ /* 0x000fe4000bf05270 */
[----:B------:R-:W-:-:S02]  /*11b0*/  USEL UR6, URZ, 0x2, UP4 ;  /* 0x00000002ff067887 */ /* 0x000fc4000a000000 */
[----:B------:R-:W-:Y:S02]  /*11c0*/  USEL UR7, URZ, 0x40, UP1 ;  /* 0x00000040ff077887 */ /* 0x000fe40008800000 */
[----:B------:R-:W-:Y:S02]  /*11d0*/  USEL UR10, URZ, 0x1, UP2 ;  /* 0x00000001ff0a7887 */ /* 0x000fe40009000000 */
[----:B------:R-:W-:Y:S02]  /*11e0*/  USEL UR8, UR5, 0x4, UP3 ;  /* 0x0000000405087887 */ /* 0x000fe40009800000 */
[----:B------:R-:W-:Y:S02]  /*11f0*/  USEL UR4, UR4, 0x10, UP3 ;  /* 0x0000001004047887 */ /* 0x000fe40009800000 */
[----:B------:R-:W-:Y:S02]  /*1200*/  USEL UR9, UR7, 0x40, UP3 ;  /* 0x0000004007097887 */ /* 0x000fe40009800000 */
[----:B------:R-:W-:-:S02]  /*1210*/  USEL UR5, UR6, 0x2, UP0 ;  /* 0x0000000206057887 */ /* 0x000fc40008000000 */
[----:B------:R-:W-:Y:S02]  /*1220*/  UIADD3 UR4, UPT, UPT, UR4, UR8, UR10 ;  /* 0x0000000804047290 */ /* 0x000fe4000fffe00a */
[----:B------:R-:W-:Y:S02]  /*1230*/  USEL UR13, URZ, 0x80, UP1 ;  /* 0x00000080ff0d7887 */ /* 0x000fe40008800000 */
[----:B------:R-:W-:Y:S02]  /*1240*/  USEL UR7, UR11, 0x8, UP0 ;  /* 0x000000080b077887 */ /* 0x000fe40008000000 */
[----:B------:R-:W-:Y:S02]  /*1250*/  USEL UR6, UR12, 0x20, UP0 ;  /* 0x000000200c067887 */ /* 0x000fe40008000000 */
[----:B------:R-:W-:Y:S02]  /*1260*/  UIADD3 UR4, UPT, UPT, UR5, UR9, UR4 ;  /* 0x0000000905047290 */ /* 0x000fe4000fffe004 */
[----:B------:R-:W-:-:S02]  /*1270*/  USEL UR5, UR13, 0x80, UP0 ;  /* 0x000000800d057887 */ /* 0x000fc40008000000 */
[----:B------:R-:W-:-:S04]  /*1280*/  UIADD3 UR4, UPT, UPT, UR6, UR7, UR4 ;  /* 0x0000000706047290 */ /* 0x000fc8000fffe004 */
[----:B------:R-:W-:-:S06]  /*1290*/  UIADD3 UR4, UPT, UPT, UR4, UR5, URZ ;  /* 0x0000000504047290 */ /* 0x000fcc000fffe0ff */
[----:B------:R-:W-:-:S07]  /*12a0*/  MOV R2, UR4 ;  /* 0x0000000400027c02 */ /* 0x000fce0008000f00 */
.L_x_17:
[----:B------:R-:W1:Y:S01]  /*12b0*/  S2UR UR36, SR_CTAID.Z ;  /* 0x00000000002479c3 */ /* 0x000e620000002700 */
[----:B------:R-:W-:Y:S02]  /*12c0*/  UISETP.GE.AND UP0, UPT, UR21, 0x1, UPT ;  /* 0x000000011500788c */ /* 0x000fe4000bf06270 */
[----:B------:R-:W-:Y:S02]  /*12d0*/  ULOP3.LUT UR31, UR31, 0xffff, URZ, 0xc0, !UPT ;  /* 0x0000ffff1f1f7892 */ /* 0x000fe4000f8ec0ff */
[----:B------:R-:W-:Y:S02]  /*12e0*/  ULOP3.LUT UR30, UR30, 0xffff, URZ, 0xc0, !UPT ;  /* 0x0000ffff1e1e7892 */ /* 0x000fe4000f8ec0ff */
[----:B------:R-:W-:Y:S02]  /*12f0*/  UISETP.NE.AND UP3, UPT, UR17, 0x2, UPT ;  /* 0x000000021100788c */ /* 0x000fe4000bf65270 */
[----:B------:R-:W-:Y:S02]  /*1300*/  ULOP3.LUT UR38, UR38, 0xc00, URZ, 0xc0, !UPT ;  /* 0x00000c0026267892 */ /* 0x000fe4000f8ec0ff */
[----:B------:R-:W-:-:S02]  /*1310*/  ULOP3.LUT UR37, UR37, 0x1000, URZ, 0xc0, !UPT ;  /* 0x0000100025257892 */ /* 0x000fc4000f8ec0ff */
[----:B------:R-:W-:Y:S02]  /*1320*/  USHF.L.U32 UR31, UR14, UR31, URZ ;  /* 0x0000001f0e1f7299 */ /* 0x000fe400080006ff */
[----:B------:R-:W-:Y:S01]  /*1330*/  USHF.L.U32 UR30, UR15, UR30, URZ ;  /* 0x0000001e0f1e7299 */ /* 0x000fe200080006ff */
[----:B------:R-:W-:Y:S11]  /*1340*/  BRA.U !UP0, `(.L_x_18) ;  /* 0x0000000108d47547 */ /* 0x000ff6000b800000 */
[----:B------:R-:W2:Y:S01]  /*1350*/  LDCU.128 UR12, c[0x0][0xb10] ;  /* 0x00016200ff0c77ac */ /* 0x000ea20008000c00 */
[----:B------:R-:W3:Y:S01]  /*1360*/  LDCU UR6, c[0x0][0x370] ;  /* 0x00006e00ff0677ac */ /* 0x000ee20008000800 */
[----:B------:R-:W4:Y:S01]  /*1370*/  LDCU UR5, c[0x0][0x374] ;  /* 0x00006e80ff0577ac */ /* 0x000f220008000800 */
[----:B------:R-:W1:Y:S01]  /*1380*/  LDCU UR26, c[0x0][0xb0c] ;  /* 0x00016180ff1a77ac */ /* 0x000e620008000800 */
[----:B------:R-:W1:Y:S01]  /*1390*/  LDCU UR7, c[0x0][0xb20] ;  /* 0x00016400ff0777ac */ /* 0x000e620008000800 */
[----:B------:R-:W1:Y:S01]  /*13a0*/  LDCU.64 UR8, c[0x0][0xb28] ;  /* 0x00016500ff0877ac */ /* 0x000e620008000a00 */
[----:B--2---:R-:W-:Y:S02]  /*13b0*/  UISETP.NE.AND UP0, UPT, UR14, 0x1, UPT ;  /* 0x000000010e00788c */ /* 0x004fe4000bf05270 */
[----:B----4-:R-:W-:Y:S02]  /*13c0*/  UIMAD.WIDE.U32 UR10, UR5, UR15, URZ ;  /* 0x0000000f050a72a5 */ /* 0x010fe4000f8e00ff */
[----:B---3--:R-:W-:-:S02]  /*13d0*/  UIMAD.WIDE.U32 UR22, UR6, UR12, URZ ;  /* 0x0000000c061672a5 */ /* 0x008fc4000f8e00ff */
[----:B-1----:R-:W-:Y:S02]  /*13e0*/  UISETP.NE.AND UP1, UPT, UR26, 0x1, UPT ;  /* 0x000000011a00788c */ /* 0x002fe4000bf25270 */
[----:B------:R-:W-:Y:S01]  /*13f0*/  UISETP.NE.AND UP2, UPT, UR21, 0x1, UPT ;  /* 0x000000011500788c */ /* 0x000fe2000bf45270 */
[----:B------:R-:W-:Y:S02]  /*1400*/  UMOV UR10, UR11 ;  /* 0x0000000b000a7c82 */ /* 0x000fe40008000000 */
[----:B------:R-:W-:Y:S01]  /*1410*/  UMOV UR22, UR23 ;  /* 0x0000001700167c82 */ /* 0x000fe20008000000 */
[----:B------:R-:W-:Y:S02]  /*1420*/  @UP0 USHF.R.U32.HI UR5, URZ, UR7, UR10 ;  /* 0x00000007ff050299 */ /* 0x000fe4000801160a */
[----:B------:R-:W-:Y:S02]  /*1430*/  UIMAD.WIDE.U32 UR24, UR20, UR15, URZ ;  /* 0x0000000f141872a5 */ /* 0x000fe4000f8e00ff */
[----:B------:R-:W-:-:S02]  /*1440*/  UIMAD.WIDE.U32 UR10, UR5, UR8, URZ ;  /* 0x00000008050a72a5 */ /* 0x000fc4000f8e00ff */
[----:B------:R-:W-:Y:S02]  /*1450*/  @UP1 USHF.R.U32.HI UR6, URZ, UR13, UR22 ;  /* 0x0000000dff061299 */ /* 0x000fe40008011616 */
[----:B------:R-:W-:Y:S02]  /*1460*/  UIMAD.WIDE.U32 UR18, UR16, UR12, URZ ;  /* 0x0000000c101272a5 */ /* 0x000fe4000f8e00ff */
[----:B------:R-:W-:Y:S01]  /*1470*/  UIMAD.WIDE.U32 UR22, UR6, UR8, URZ ;  /* 0x00000008061672a5 */ /* 0x000fe2000f8e00ff */
[----:B------:R-:W-:Y:S01]  /*1480*/  UMOV UR4, UR25 ;  /* 0x0000001900047c82 */ /* 0x000fe20008000000 */
[----:B------:R-:W-:Y:S01]  /*1490*/  UMOV UR10, UR11 ;  /* 0x0000000b000a7c82 */ /* 0x000fe20008000000 */
[----:B------:R-:W-:Y:S02]  /*14a0*/  USHF.R.U32.HI UR4, URZ, UR7, UR4 ;  /* 0x00000007ff047299 */ /* 0x000fe40008011604 */
[----:B------:R-:W-:Y:S01]  /*14b0*/  @UP2 USHF.R.U32.HI UR5, URZ, UR9, UR10 ;  /* 0x00000009ff052299 */ /* 0x000fe2000801160a */
[----:B------:R-:W-:Y:S01]  /*14c0*/  UMOV UR18, UR19 ;  /* 0x0000001300127c82 */ /* 0x000fe20008000000 */
[----:B------:R-:W-:Y:S01]  /*14d0*/  UMOV UR22, UR23 ;  /* 0x0000001700167c82 */ /* 0x000fe20008000000 */
[----:B------:R-:W-:-:S02]  /*14e0*/  USHF.R.U32.HI UR13, URZ, UR13, UR18 ;  /* 0x0000000dff0d7299 */ /* 0x000fc40008011612 */
[----:B------:R-:W-:Y:S02]  /*14f0*/  USEL UR4, UR20, UR4, !UP0 ;  /* 0x0000000414047287 */ /* 0x000fe4000c000000 */
[----:B------:R-:W-:Y:S02]  /*1500*/  @UP2 USHF.R.U32.HI UR6, URZ, UR9, UR22 ;  /* 0x00000009ff062299 */ /* 0x000fe40008011616 */
[----:B------:R-:W-:Y:S02]  /*1510*/  UIMAD UR7, UR5, UR21, URZ ;  /* 0x00000015050772a4 */ /* 0x000fe4000f8e02ff */
[----:B------:R-:W-:Y:S02]  /*1520*/  USEL UR5, UR16, UR13, !UP1 ;  /* 0x0000000d10057287 */ /* 0x000fe4000c800000 */
[----:B------:R-:W-:Y:S02]  /*1530*/  UIMAD UR12, UR6, UR21, URZ ;  /* 0x00000015060c72a4 */ /* 0x000fe4000f8e02ff */
[----:B------:R-:W-:-:S02]  /*1540*/  UISETP.GE.AND UP0, UPT, UR4, UR7, UPT ;  /* 0x000000070400728c */ /* 0x000fc4000bf06270 */
[----:B------:R-:W-:Y:S02]  /*1550*/  UIMAD.WIDE.U32 UR10, UR4, UR8, URZ ;  /* 0x00000008040a72a5 */ /* 0x000fe4000f8e00ff */
[----:B------:R-:W-:Y:S02]  /*1560*/  UISETP.GE.OR UP0, UPT, UR5, UR12, UP0 ;  /* 0x0000000c0500728c */ /* 0x000fe40008706670 */
[----:B------:R-:W-:Y:S02]  /*1570*/  UIMAD.WIDE.U32 UR12, UR5, UR8, URZ ;  /* 0x00000008050c72a5 */ /* 0x000fe4000f8e00ff */
[----:B------:R-:W-:Y:S01]  /*1580*/  UIADD3 UR10, UPT, UPT, -UR4, URZ, URZ ;  /* 0x000000ff040a7290 */ /* 0x000fe2000fffe1ff */
[----:B------:R-:W-:Y:S01]  /*1590*/  UMOV UR8, UR11 ;  /* 0x0000000b00087c82 */ /* 0x000fe20008000000 */
[----:B------:R-:W-:Y:S02]  /*15a0*/  UIADD3 UR11, UPT, UPT, -UR5, URZ, URZ ;  /* 0x000000ff050b7290 */ /* 0x000fe4000fffe1ff */
[----:B------:R-:W-:-:S03]  /*15b0*/  USHF.R.U32.HI UR8, URZ, UR9, UR8 ;  /* 0x00000009ff087299 */ /* 0x000fc60008011608 */
[----:B------:R-:W-:Y:S01]  /*15c0*/  @!UP0 UMOV UR7, UR13 ;  /* 0x0000000d00078c82 */ /* 0x000fe20008000000 */
[----:B------:R-:W-:Y:S02]  /*15d0*/  UIMAD UR20, UR14, UR10, UR20 ;  /* 0x0000000a0e1472a4 */ /* 0x000fe4000f8e0214 */
[----:B------:R-:W-:Y:S02]  /*15e0*/  USEL UR8, UR4, UR8, !UP2 ;  /* 0x0000000804087287 */ /* 0x000fe4000d000000 */
[----:B------:R-:W-:Y:S02]  /*15f0*/  @!UP0 USHF.R.U32.HI UR7, URZ, UR9, UR7 ;  /* 0x00000009ff078299 */ /* 0x000fe40008011607 */
[----:B------:R-:W-:Y:S02]  /*1600*/  UIADD3 UR9, UPT, UPT, -UR8, URZ, URZ ;  /* 0x000000ff08097290 */ /* 0x000fe4000fffe1ff */
[----:B------:R-:W-:Y:S02]  /*1610*/  @!UP0 USEL UR7, UR5, UR7, !UP2 ;  /* 0x0000000705078287 */ /* 0x000fe4000d000000 */
[----:B------:R-:W-:-:S02]  /*1620*/  UIMAD UR9, UR21, UR9, UR4 ;  /* 0x00000009150972a4 */ /* 0x000fc4000f8e0204 */
[----:B------:R-:W-:Y:S02]  /*1630*/  @!UP0 UIADD3 UR8, UPT, UPT, UR8, -UR7, URZ ;  /* 0x8000000708088290 */ /* 0x000fe4000fffe0ff */
[----:B------:R-:W-:Y:S02]  /*1640*/  @!UP0 UIMAD UR6, UR9, UR6, UR7 ;  /* 0x00000006090682a4 */ /* 0x000fe4000f8e0207 */
[----:B------:R-:W-:Y:S02]  /*1650*/  @!UP0 UIMAD UR4, UR8, UR21, UR5 ;  /* 0x00000015080482a4 */ /* 0x000fe4000f8e0205 */
[----:B------:R-:W-:Y:S02]  /*1660*/  UIMAD UR16, UR26, UR11, UR16 ;  /* 0x0000000b1a1072a4 */ /* 0x000fe4000f8e0210 */
[----:B------:R-:W-:Y:S01]  /*1670*/  UIMAD UR20, UR4, UR14, UR20 ;  /* 0x0000000e041472a4 */ /* 0x000fe2000f8e0214 */
[----:B------:R-:W-:Y:S02]  /*1680*/  @!UP0 UMOV UR5, UR6 ;  /* 0x0000000600058c82 */ /* 0x000fe40008000000 */
[----:B------:R-:W-:-:S12]  /*1690*/  UIMAD UR16, UR5, UR26, UR16 ;  /* 0x0000001a051072a4 */ /* 0x000fd8000f8e0210 */
.L_x_18:
[----:B------:R-:W-:-:S09]  /*16a0*/  UISETP.NE.AND UP0, UPT, UR28, 0x1, UPT ;  /* 0x000000011c00788c */ /* 0x000fd2000bf05270 */
[----:B------:R-:W-:Y:S05]  /*16b0*/  BRA.U UP0, `(.L_x_19) ;  /* 0x0000000100447547 */ /* 0x000fea000b800000 */
[----:B------:R-:W2:Y:S01]  /*16c0*/  LDCU.128 UR8, c[0x0][0xb10] ;  /* 0x00016200ff0877ac */ /* 0x000ea20008000c00 */
[----:B------:R-:W3:Y:S01]  /*16d0*/  LDCU UR12, c[0x0][0xb0c] ;  /* 0x00016180ff0c77ac */ /* 0x000ee20008000800 */
[----:B------:R-:W4:Y:S01]  /*16e0*/  LDCU UR13, c[0x0][0xb20] ;  /* 0x00016400ff0d77ac */ /* 0x000f220008000800 */
[----:B--2---:R-:W-:Y:S02]  /*16f0*/  UIMAD.WIDE.U32 UR6, UR16, UR8, URZ ;  /* 0x00000008100672a5 */ /* 0x004fe4000f8e00ff */
[----:B------:R-:W-:Y:S02]  /*1700*/  UIMAD.WIDE.U32 UR4, UR20, UR11, URZ ;  /* 0x0000000b140472a5 */ /* 0x000fe4000f8e00ff */
[----:B---3--:R-:W-:Y:S02]  /*1710*/  UISETP.NE.AND UP1, UPT, UR12, 0x1, UPT ;  /* 0x000000010c00788c */ /* 0x008fe4000bf25270 */
[----:B------:R-:W-:Y:S01]  /*1720*/  UISETP.NE.AND UP0, UPT, UR10, 0x1, UPT ;  /* 0x000000010a00788c */ /* 0x000fe2000bf05270 */
[----:B------:R-:W-:-:S02]  /*1730*/  UMOV UR6, UR7 ;  /* 0x0000000700067c82 */ /* 0x000fc40008000000 */
[----:B------:R-:W-:Y:S01]  /*1740*/  UMOV UR4, UR5 ;  /* 0x0000000500047c82 */ /* 0x000fe20008000000 */
[----:B------:R-:W-:Y:S02]  /*1750*/  USHF.R.U32.HI UR9, URZ, UR9, UR6 ;  /* 0x00000009ff097299 */ /* 0x000fe40008011606 */
[----:B----4-:R-:W-:Y:S02]  /*1760*/  USHF.R.U32.HI UR4, URZ, UR13, UR4 ;  /* 0x0000000dff047299 */ /* 0x010fe40008011604 */
[----:B------:R-:W-:Y:S02]  /*1770*/  USEL UR5, UR16, UR9, !UP1 ;  /* 0x0000000910057287 */ /* 0x000fe4000c800000 */
[----:B------:R-:W-:-:S04]  /*1780*/  USEL UR4, UR20, UR4, !UP0 ;  /* 0x0000000414047287 */ /* 0x000fc8000c000000 */
[----:B------:R-:W-:Y:S02]  /*1790*/  UIADD3 UR6, UPT, UPT, UR5, -UR4, URZ ;  /* 0x8000000405067290 */ /* 0x000fe4000fffe0ff */
[----:B------:R-:W-:Y:S02]  /*17a0*/  UIADD3 UR4, UPT, UPT, -UR5, UR4, URZ ;  /* 0x0000000405047290 */ /* 0x000fe4000fffe1ff */
[----:B------:R-:W-:Y:S02]  /*17b0*/  UIMAD UR20, UR6, UR10, UR20 ;  /* 0x0000000a061472a4 */ /* 0x000fe4000f8e0214 */
[----:B------:R-:W-:-:S12]  /*17c0*/  UIMAD UR16, UR4, UR12, UR16 ;  /* 0x0000000c041072a4 */ /* 0x000fd8000f8e0210 */
.L_x_19:
[----:B------:R-:W-:-:S09]  /*17d0*/  UISETP.EQ.U32.AND UP0, UPT, UR29, 0x1, UPT ;  /* 0x000000011d00788c */ /* 0x000fd2000bf02070 */
[----:B------:R-:W-:Y:S05]  /*17e0*/  BRA.U !UP0, `(.L_x_20) ;  /* 0x00000001080c7547 */ /* 0x000fea000b800000 */
[----:B------:R-:W-:Y:S01]  /*17f0*/  UCGABAR_WAIT ;  /* 0x0000000000007dc7 */ /* 0x000fe20008000000 */
[----:B------:R-:W-:Y:S01]  /*1800*/  CCTL.IVALL ;  /* 0x00000000ff00798f */ /* 0x000fe20002000000 */
[----:B------:R-:W-:Y:S05]  /*1810*/  BRA `(.L_x_21) ;  /* 0x0000000000047947 */ /* 0x000fea0003800000 */
.L_x_20:
[----:B------:R-:W-:Y:S06]  /*1820*/  BAR.SYNC.DEFER_BLOCKING 0x0 ;  /* 0x0000000000007b1d */ /* 0x000fec0000010000 */
.L_x_21:
[----:B------:R-:W-:Y:S05]  /*1830*/  BRA.U UP3, `(.L_x_22) ;  /* 0x0000001503607547 */ /* 0x000fea000b800000 */
[----:B------:R-:W2:Y:S01]  /*1840*/  LDCU UR6, c[0x0][0x38c] ;  /* 0x00007180ff0677ac */ /* 0x000ea20008000800 */
[----:B------:R-:W-:Y:S01]  /*1850*/  PLOP3.LUT P2, PT, PT, PT, UP5, 0x80, 0x8 ;  /* 0x000000000008781c */ /* 0x000fe20003f4f058 */
[----:B------:R-:W-:Y:S01]  /*1860*/  IMAD.MOV.U32 R12, RZ, RZ, 0x1 ;  /* 0x00000001ff0c7424 */ /* 0x000fe200078e00ff */
[----:B------:R-:W-:Y:S01]  /*1870*/  ISETP.EQ.OR P3, PT, R0, RZ, P4 ;  /* 0x000000ff0000720c */ /* 0x000fe20002762670 */
[----:B------:R-:W-:Y:S01]  /*1880*/  UISETP.NE.AND UP1, UPT, UR17, URZ, UPT ;  /* 0x000000ff1100728c */ /* 0x000fe2000bf25270 */
[----:B------:R-:W-:Y:S02]  /*1890*/  PLOP3.LUT P2, PT, P2, PT, PT, 0x8, 0x80 ;  /* 0x000000000080781c */ /* 0x000fe4000174e170 */
[----:B------:R-:W-:Y:S01]  /*18a0*/  CS2R R10, SRZ ;  /* 0x00000000000a7805 */ /* 0x000fe2000001ff00 */
[----:B------:R-:W-:Y:S01]  /*18b0*/  IMAD.MOV.U32 R9, RZ, RZ, RZ ;  /* 0x000000ffff097224 */ /* 0x000fe200078e00ff */
[----:B------:R-:W3:Y:S01]  /*18c0*/  LDCU UR49, c[0x0][0x370] ;  /* 0x00006e00ff3177ac */ /* 0x000ee20008000800 */
[----:B------:R-:W-:Y:S01]  /*18d0*/  IMAD.MOV.U32 R8, RZ, RZ, 0x1 ;  /* 0x00000001ff087424 */ /* 0x000fe200078e00ff */
[----:B------:R-:W4:Y:S01]  /*18e0*/  LDCU.64 UR46, c[0x0][0x348] ;  /* 0x00006900ff2e77ac */ /* 0x000f220008000a00 */
[----:B------:R-:W1:Y:S01]  /*18f0*/  LDCU UR48, c[0x0][0x374] ;  /* 0x00006e80ff3077ac */ /* 0x000e620008000800 */
[----:B--2---:R-:W-:-:S02]  /*1900*/  UIADD3 UR5, UPT, UPT, UR6, 0x7f, URZ ;  /* 0x0000007f06057890 */ /* 0x004fc4000fffe0ff */
[----:B------:R-:W-:Y:S02]  /*1910*/  UIADD3 UR56, UPT, UPT, UR6, 0xfe, URZ ;  /* 0x000000fe06387890 */ /* 0x000fe4000fffe0ff */
[----:B------:R-:W-:Y:S02]  /*1920*/  USHF.R.S32.HI UR4, URZ, 0x1f, UR5 ;  /* 0x0000001fff047899 */ /* 0x000fe40008011405 */
[----:B------:R-:W-:Y:S02]  /*1930*/  USEL UR40, UR40, 0x2, UP1 ;  /* 0x0000000228287887 */ /* 0x000fe40008800000 */
[----:B------:R-:W-:Y:S02]  /*1940*/  ULEA.HI UR4, UR4, UR5, URZ, 0x7 ;  /* 0x0000000504047291 */ /* 0x000fe4000f8f38ff */
[----:B------:R-:W-:Y:S02]  /*1950*/  USHF.L.U32 UR5, UR27, 0x4, URZ ;  /* 0x000000041b057899 */ /* 0x000fe400080006ff */
[----:B------:R-:W-:-:S02]  /*1960*/  USHF.R.S32.HI UR51, URZ, 0x7, UR4 ;  /* 0x00000007ff337899 */ /* 0x000fc40008011404 */
[----:B------:R-:W-:Y:S02]  /*1970*/  UIADD3 UR4, UPT, UPT, UR6, -0x1, URZ ;  /* 0xffffffff06047890 */ /* 0x000fe4000fffe0ff */
[----:B------:R-:W-:Y:S02]  /*1980*/  UISETP.LT.U32.AND UP0, UPT, UR51, 0x4, UPT ;  /* 0x000000043300788c */ /* 0x000fe4000bf01070 */
[----:B------:R-:W-:Y:S02]  /*1990*/  UISETP.GE.U32.AND UP2, UPT, UR4, -0xff, UPT ;  /* 0xffffff010400788c */ /* 0x000fe4000bf46070 */
[----:B------:R-:W-:Y:S02]  /*19a0*/  USEL UR50, UR51, 0x4, UP0 ;  /* 0x0000000433327887 */ /* 0x000fe40008000000 */
[----:B------:R-:W-:Y:S02]  /*19b0*/  ULOP3.LUT UR53, UR5, 0x30, URZ, 0xe2, !UPT ;  /* 0x0000003005357892 */ /* 0x000fe4000f8ee2ff */
[----:B------:R-:W-:-:S02]  /*19c0*/  UIADD3 UR39, UPT, UPT, UR50, -0x1, URZ ;  /* 0xffffffff32277890 */ /* 0x000fc4000fffe0ff */
[----:B------:R-:W-:Y:S01]  /*19d0*/  UIADD3 UR54, UPT, UPT, UR51, -UR50, URZ ;  /* 0x8000003233367290 */ /* 0x000fe2000fffe0ff */
[----:B------:R-:W-:Y:S02]  /*19e0*/  UMOV UR29, URZ ;  /* 0x000000ff001d7c82 */ /* 0x000fe40008000000 */
[----:B------:R-:W-:-:S04]  /*19f0*/  @UP2 UIADD3 UR39, UPT, UPT, UR50, URZ, URZ ;  /* 0x000000ff32272290 */ /* 0x000fc8000fffe0ff */
[----:B-1-34-:R-:W-:-:S12]  /*1a00*/  UIADD3 UR39, UPT, UPT, UR39, 0x1, URZ ;  /* 0x0000000127277890 */ /* 0x01afd8000fffe0ff */
.L_x_46:
[----:B------:R-:W-:Y:S01]  /*1a10*/  UISETP.NE.AND UP0, UPT, UR52, URZ, UPT ;  /* 0x000000ff3400728c */ /* 0x000fe2000bf05270 */
[----:B------:R-:W1:Y:S08]  /*1a20*/  S2UR UR52, SR_CgaCtaId ;  /* 0x00000000003479c3 */ /* 0x000e700000008800 */
[----:B---3--:R-:W-:Y:S05]  /*1a30*/  BRA.U UP0, `(.L_x_23) ;  /* 0x0000000100347547 */ /* 0x008fea000b800000 */
[----:B------:R-:W2:Y:S01]  /*1a40*/  S2R R0, SR_CgaCtaId ;  /* 0x0000000000007919 */ /* 0x000ea20000008800 */
[----:B------:R-:W-:-:S04]  /*1a50*/  MOV R2, 0x400 ;  /* 0x0000040000027802 */ /* 0x000fc80000000f00 */
[----:B--2---:R-:W-:Y:S02]  /*1a60*/  LEA R0, R0, R2, 0x18 ;  /* 0x0000000200007211 */ /* 0x004fe400078ec0ff */
[----:B------:R-:W-:-:S03]  /*1a70*/  SHF.L.U32 R2, R8, 0x1f, RZ ;  /* 0x0000001f08027819 */ /* 0x000fc600000006ff */
[----:B------:R-:W-:-:S04]  /*1a80*/  IMAD R0, R9, 0x8, R0 ;  /* 0x0000000809007824 */ /* 0x000fc800078e0200 */
[----:B------:R-:W2:Y:S02]  /*1a90*/  SYNCS.PHASECHK.TRANS64.TRYWAIT P0, [R0+URZ+0x100], R2 ;  /* 0x00010002000075a7 */ /* 0x000ea400080011ff */
[----:B--2---:R-:W-:Y:S05]  /*1aa0*/  @!P0 BRA `(.L_x_24) ;  /* 0x00000070001c8947 */ /* 0x004fea0003800000 */
.L_x_142:
[----:B------:R-:W-:Y:S01]  /*1ab0*/  VIADD R9, R9, 0x1 ;  /* 0x0000000109097836 */ /* 0x000fe20000000000 */
[----:B------:R2:W-:Y:S04]  /*1ac0*/  SYNCS.ARRIVE.TRANS64.A1T0 RZ, [R0+URZ+0xf0], RZ ;  /* 0x0000f0ff00ff79a7 */ /* 0x0005e800081000ff */
[----:B------:R-:W-:-:S04]  /*1ad0*/  ISETP.NE.AND P0, PT, R9, 0x2, PT ;  /* 0x000000020900780c */ /* 0x000fc80003f05270 */
[----:B------:R-:W-:Y:S02]  /*1ae0*/  SEL R9, R9, RZ, P0 ;  /* 0x000000ff09097207 */ /* 0x000fe40000000000 */
[----:B--2---:R-:W-:-:S04]  /*1af0*/  SEL R0, RZ, 0x1, P0 ;  /* 0x00000001ff007807 */ /* 0x004fc80000000000 */
[----:B------:R-:W-:-:S07]  /*1b00*/  LOP3.LUT R8, R8, R0, RZ, 0x3c, !PT ;  /* 0x0000000008087212 */ /* 0x000fce00078e3cff */
.L_x_23:
[----:B------:R-:W-:Y:S01]  /*1b10*/  UMOV UR21, 0x400 ;  /* 0x0000040000157882 */ /* 0x000fe20000000000 */
[----:B------:R-:W-:Y:S01]  /*1b20*/  SHF.L.U32 R0, R12, 0x1f, RZ ;  /* 0x0000001f0c007819 */ /* 0x000fe200000006ff */
[----:B-1----:R-:W-:Y:S02]  /*1b30*/  ULEA UR21, UR52, UR21, 0x18 ;  /* 0x0000001534157291 */ /* 0x002fe4000f8ec0ff */
[----:B------:R-:W-:Y:S02]  /*1b40*/  UISETP.GE.U32.AND UP0, UPT, UR56, 0xff, UPT ;  /* 0x000000ff3800788c */ /* 0x000fe4000bf06070 */
[----:B------:R-:W-:Y:S02]  /*1b50*/  ULEA UR4, UR29, UR21, 0x3 ;  /* 0x000000151d047291 */ /* 0x000fe4000f8e18ff */
[----:B------:R-:W-:Y:S02]  /*1b60*/  ULEA UR19, UR20, UR55, 0x1 ;  /* 0x0000003714137291 */ /* 0x000fe4000f8e08ff */
[----:B------:R-:W-:-:S02]  /*1b70*/  ULEA UR35, UR16, UR53, 0x6 ;  /* 0x0000003510237291 */ /* 0x000fc4000f8e30ff */
[----:B------:R-:W-:Y:S01]  /*1b80*/  USHF.L.U32 UR19, UR19, 0x6, URZ ;  /* 0x0000000613137899 */ /* 0x000fe200080006ff */
[----:B------:R-:W-:Y:S02]  /*1b90*/  UMOV UR7, URZ ;  /* 0x000000ff00077c82 */ /* 0x000fe40008000000 */
[----:B------:R1:W2:Y:S01]  /*1ba0*/  SYNCS.PHASECHK.TRANS64.TRYWAIT P1, [UR4+0x20], R0 ;  /* 0x00002000ff0075a7 */ /* 0x0002a20008021104 */
[----:B------:R-:W-:Y:S08]  /*1bb0*/  BRA.U !UP0, `(.L_x_25) ;  /* 0x00000005080c7547 */ /* 0x000ff0000b800000 */
[----:B------:R-:W-:Y:S01]  /*1bc0*/  UMOV UR13, URZ ;  /* 0x000000ff000d7c82 */ /* 0x000fe20008000000 */
[----:B------:R-:W-:-:S05]  /*1bd0*/  UMOV UR5, UR29 ;  /* 0x0000001d00057c82 */ /* 0x000fca0008000000 */
.L_x_33:
[----:B------:R-:W-:Y:S01]  /*1be0*/  ULEA UR33, UR5, UR21, 0x3 ;  /* 0x0000001505217291 */ /* 0x000fe2000f8e18ff */
[----:B--2---:R-:W-:Y:S01]  /*1bf0*/  @!P4 MOV R2, 0xc000 ;  /* 0x0000c0000002c802 */ /* 0x004fe20000000f00 */
[----:B--23--:R-:W-:Y:S10]  /*1c00*/  @P1 BRA `(.L_x_26) ;  /* 0x00000000000c1947 */ /* 0x00cff40003800000 */
[----:B------:R-:W-:-:S04]  /*1c10*/  SHF.L.U32 R3, R12, 0x1f, RZ ;  /* 0x0000001f0c037819 */ /* 0x000fc800000006ff */
[----:B------:R-:W2:Y:S02]  /*1c20*/  SYNCS.PHASECHK.TRANS64.TRYWAIT P0, [UR33+0x20], R3 ;  /* 0x00002003ff0075a7 */ /* 0x000ea40008001121 */
[----:B--2---:R-:W-:Y:S05]  /*1c30*/  @!P0 BRA `(.L_x_27) ;  /* 0x0000006c00cc8947 */ /* 0x004fea0003800000 */
.L_x_26:
[----:B------:R2:W-:Y:S01]  /*1c40*/  @!P4 SYNCS.ARRIVE.TRANS64 RZ, [UR33], R2 ;  /* 0x00000002ffffc9a7 */ /* 0x0005e20008000021 */
[----:B------:R-:W-:-:S04]  /*1c50*/  ULOP3.LUT UR4, UR40, 0x2, URZ, 0xfc, !UPT ;  /* 0x0000000228047892 */ /* 0x000fc8000f8efcff */
[----:B------:R-:W-:-:S09]  /*1c60*/  UISETP.NE.AND UP0, UPT, UR4, 0x2, UPT ;  /* 0x000000020400788c */ /* 0x000fd2000bf05270 */
[----:B------:R-:W-:Y:S05]  /*1c70*/  BRA.U UP0, `(.L_x_28) ;  /* 0x0000000100047547 */ /* 0x000fea000b800000 */
[----:B------:R-:W-:Y:S05]  /*1c80*/  BPT.TRAP 0x1 ;  /* 0x000000040000795c */ /* 0x000fea0000300000 */
.L_x_28:
[----:B------:R-:W-:Y:S04]  /*1c90*/  BSSY.RECONVERGENT B0, `(.L_x_29) ;  /* 0x0000003000007945 */ /* 0x000fe80003800200 */
[----:B------:R-:W-:Y:S05]  /*1ca0*/  @P3 BRA `(.L_x_30) ;  /* 0x0000000000043947 */ /* 0x000fea0003800000 */
[----:B------:R-:W-:Y:S05]  /*1cb0*/  BPT.TRAP 0x1 ;  /* 0x000000040000795c */ /* 0x000fea0000300000 */
.L_x_30:
[----:B------:R-:W-:Y:S05]  /*1cc0*/  BSYNC.RECONVERGENT B0 ;  /* 0x0000000000007941 */ /* 0x000fea0003800200 */
.L_x_29:
[----:B------:R-:W-:Y:S01]  /*1cd0*/  UIADD3 UR4, UPT, UPT, UR5, 0x1, URZ ;  /* 0x0000000105047890 */ /* 0x000fe2000fffe0ff */
[----:B------:R-:W-:Y:S01]  /*1ce0*/  BSSY.RECONVERGENT B0, `(.L_x_31) ;  /* 0x000002b000007945 */ /* 0x000fe20003800200 */
[----:B------:R-:W-:Y:S02]  /*1cf0*/  ELECT P0, URZ, PT ;  /* 0x0000000000ff782f */ /* 0x000fe40003800000 */
[----:B------:R-:W-:-:S04]  /*1d00*/  UISETP.NE.AND UP0, UPT, UR4, 0x4, UPT ;  /* 0x000000040400788c */ /* 0x000fc8000bf05270 */
[----:B------:R-:W-:Y:S02]  /*1d10*/  USEL UR6, URZ, 0x1, UP0 ;  /* 0x00000001ff067887 */ /* 0x000fe40008000000 */
[----:B------:R-:W-:-:S04]  /*1d20*/  USEL UR29, UR4, URZ, UP0 ;  /* 0x000000ff041d7287 */ /* 0x000fc80008000000 */
[----:B------:R-:W-:Y:S01]  /*1d30*/  ULEA UR4, UR29, UR21, 0x3 ;  /* 0x000000151d047291 */ /* 0x000fe2000f8e18ff */
[----:B------:R-:W-:-:S04]  /*1d40*/  LOP3.LUT R12, R12, UR6, RZ, 0x3c, !PT ;  /* 0x000000060c0c7c12 */ /* 0x000fc8000f8e3cff */
[----:B-1----:R-:W-:-:S04]  /*1d50*/  SHF.L.U32 R0, R12, 0x1f, RZ ;  /* 0x0000001f0c007819 */ /* 0x002fc800000006ff */
[----:B------:R1:W3:Y:S01]  /*1d60*/  SYNCS.PHASECHK.TRANS64.TRYWAIT P1, [UR4+0x20], R0 ;  /* 0x00002000ff0075a7 */ /* 0x0002e20008021104 */
[----:B------:R-:W-:Y:S05]  /*1d70*/  @!P0 BRA `(.L_x_32) ;  /* 0x0000000000848947 */ /* 0x000fea0003800000 */
[----:B------:R-:W-:Y:S02]  /*1d80*/  ULEA UR24, UR5, UR38, 0xd ;  /* 0x0000002605187291 */ /* 0x000fe4000f8e68ff */
[----:B------:R-:W-:Y:S02]  /*1d90*/  ULEA UR8, UR5, UR37, 0xe ;  /* 0x0000002505087291 */ /* 0x000fe4000f8e70ff */
[----:B------:R-:W-:Y:S02]  /*1da0*/  UIADD3 UR6, UP1, UPT, UR46, 0x80, URZ ;  /* 0x000000802e067890 */ /* 0x000fe4000ff3e0ff */
[----:B------:R-:W-:Y:S02]  /*1db0*/  ULEA UR24, UR24, UR21, 0x1 ;  /* 0x0000001518187291 */ /* 0x000fe4000f8e08ff */
[----:B------:R-:W-:Y:S02]  /*1dc0*/  USHF.L.U32 UR34, UR13, 0x7, URZ ;  /* 0x000000070d227899 */ /* 0x000fe400080006ff */
[----:B------:R-:W-:-:S02]  /*1dd0*/  UIADD3 UR14, UP0, UPT, UR46, 0x180, URZ ;  /* 0x000001802e0e7890 */ /* 0x000fc4000ff1e0ff */
[----:B------:R-:W-:Y:S02]  /*1de0*/  ULEA UR8, UR8, UR21, 0x1 ;  /* 0x0000001508087291 */ /* 0x000fe4000f8e08ff */
[----:B------:R-:W-:Y:S02]  /*1df0*/  UIADD3.X UR7, UPT, UPT, URZ, UR47, URZ, UP1, !UPT ;  /* 0x0000002fff077290 */ /* 0x000fe40008ffe4ff */
[----:B------:R-:W-:Y:S02]  /*1e00*/  UIADD3 UR32, UPT, UPT, UR24, 0x4400, URZ ;  /* 0x0000440018207890 */ /* 0x000fe4000fffe0ff */
[----:B------:R-:W-:Y:S02]  /*1e10*/  UPRMT UR4, URZ, 0x5410, UR31 ;  /* 0x00005410ff047896 */ /* 0x000fe4000800001f */
[----:B------:R-:W-:Y:S02]  /*1e20*/  UIADD3 UR26, UPT, UPT, UR34, 0x40, URZ ;  /* 0x00000040221a7890 */ /* 0x000fe4000fffe0ff */
[----:B------:R-:W-:-:S02]  /*1e30*/  UIADD3 UR24, UPT, UPT, UR24, 0x6400, URZ ;  /* 0x0000640018187890 */ /* 0x000fc4000fffe0ff */
[----:B------:R-:W-:Y:S02]  /*1e40*/  UIADD3.X UR15, UPT, UPT, URZ, UR47, URZ, UP0, !UPT ;  /* 0x0000002fff0f7290 */ /* 0x000fe400087fe4ff */
[----:B------:R-:W-:Y:S02]  /*1e50*/  UIADD3 UR16, UPT, UPT, UR8, 0x14400, URZ ;  /* 0x0001440008107890 */ /* 0x000fe4000fffe0ff */
[----:B------:R-:W-:Y:S02]  /*1e60*/  UPRMT UR22, URZ, 0x5410, UR30 ;  /* 0x00005410ff167896 */ /* 0x000fe4000800001e */
[----:B------:R-:W-:Y:S01]  /*1e70*/  UIADD3 UR8, UPT, UPT, UR8, 0x18400, URZ ;  /* 0x0001840008087890 */ /* 0x000fe2000fffe0ff */
[----:B------:R-:W-:Y:S01]  /*1e80*/  UMOV UR44, 0x0 ;  /* 0x00000000002c7882 */ /* 0x000fe20000000000 */
[----:B------:R-:W-:Y:S01]  /*1e90*/  UMOV UR45, 0x10000000 ;  /* 0x10000000002d7882 */ /* 0x000fe20000000000 */
[----:B------:R-:W-:Y:S01]  /*1ea0*/  UMOV UR25, UR33 ;  /* 0x0000002100197c82 */ /* 0x000fe20008000000 */
[----:B------:R-:W-:Y:S01]  /*1eb0*/  UMOV UR27, UR35 ;  /* 0x00000023001b7c82 */ /* 0x000fe20008000000 */
[----:B------:R-:W-:Y:S01]  /*1ec0*/  UMOV UR28, UR36 ;  /* 0x00000024001c7c82 */ /* 0x000fe20008000000 */
[----:B------:R-:W-:Y:S01]  /*1ed0*/  UMOV UR17, UR33 ;  /* 0x0000002100117c82 */ /* 0x000fe20008000000 */
[----:B------:R-:W-:Y:S01]  /*1ee0*/  UMOV UR20, UR36 ;  /* 0x0000002400147c82 */ /* 0x000fe20008000000 */
[----:B------:R-:W-:Y:S01]  /*1ef0*/  UMOV UR18, UR34 ;  /* 0x0000002200127c82 */ /* 0x000fe20008000000 */
[----:B------:R4:W-:Y:S01]  /*1f00*/  UTMALDG.3D.MULTICAST [UR32], [UR6], UR4, desc[UR44] ;  /* 0x00002c20060073b4 */ /* 0x0009e20008011804 */
[----:B------:R-:W-:Y:S01]  /*1f10*/  UMOV UR9, UR33 ;  /* 0x0000002100097c82 */ /* 0x000fe20008000000 */
[----:B------:R-:W-:Y:S01]  /*1f20*/  UMOV UR11, UR19 ;  /* 0x00000013000b7c82 */ /* 0x000fe20008000000 */
[----:B------:R-:W-:Y:S01]  /*1f30*/  UMOV UR12, UR36 ;  /* 0x00000024000c7c82 */ /* 0x000fe20008000000 */
[----:B------:R-:W-:Y:S01]  /*1f40*/  UMOV UR10, UR26 ;  /* 0x0000001a000a7c82 */ /* 0x000fe20008000000 */
[----:B------:R4:W-:Y:S01]  /*1f50*/  UTMALDG.3D.MULTICAST [UR24], [UR6], UR4, desc[UR44] ;  /* 0x00002c18060073b4 */ /* 0x0009e20008011804 */
[----:B------:R4:W-:Y:S01]  /*1f60*/  UTMALDG.3D.MULTICAST [UR16], [UR14], UR22, desc[UR44] ;  /* 0x00002c100e0073b4 */ /* 0x0009e20008011816 */
[----:B------:R4:W-:Y:S02]  /*1f70*/  UTMALDG.3D.MULTICAST [UR8], [UR14], UR22, desc[UR44] ;  /* 0x00002c080e0073b4 */ /* 0x0009e40008011816 */
[----:B----4-:R-:W-:Y:S01]  /*1f80*/  NOP ;  /* 0x0000000000007918 */ /* 0x010fe20000000000 */
.L_x_32:
[----:B------:R-:W-:Y:S05]  /*1f90*/  BSYNC.RECONVERGENT B0 ;  /* 0x0000000000007941 */ /* 0x000fea0003800200 */
.L_x_31:
[----:B------:R-:W-:Y:S01]  /*1fa0*/  UIADD3 UR13, UPT, UPT, UR13, 0x1, URZ ;  /* 0x000000010d0d7890 */ /* 0x000fe2000fffe0ff */
[----:B------:R-:W-:Y:S01]  /*1fb0*/  UMOV UR5, UR29 ;  /* 0x0000001d00057c82 */ /* 0x000fe20008000000 */
[----:B------:R-:W-:Y:S02]  /*1fc0*/  UMOV UR7, UR39 ;  /* 0x0000002700077c82 */ /* 0x000fe40008000000 */
[----:B------:R-:W-:-:S09]  /*1fd0*/  UISETP.NE.AND UP0, UPT, UR13, UR39, UPT ;  /* 0x000000270d00728c */ /* 0x000fd2000bf05270 */
[----:B------:R-:W-:Y:S05]  /*1fe0*/  BRA.U UP0, `(.L_x_33) ;  /* 0xfffffff900fc7547 */ /* 0x000fea000b83ffff */
.L_x_25:
[----:B------:R-:W-:Y:S01]  /*1ff0*/  ULEA UR4, UR29, UR21, 0x3 ;  /* 0x000000151d047291 */ /* 0x000fe2000f8e18ff */
[----:B-1----:R-:W-:Y:S01]  /*2000*/  SHF.L.U32 R0, R12, 0x1f, RZ ;  /* 0x0000001f0c007819 */ /* 0x002fe200000006ff */
[----:B------:R-:W-:Y:S01]  /*2010*/  @!P2 SYNCS.ARRIVE.TRANS64.A1T0 RZ, [UR21+0x88], RZ ;  /* 0x000088ffffffa9a7 */ /* 0x000fe20008100015 */
[----:B------:R-:W-:-:S06]  /*2020*/  UISETP.GT.AND UP0, UPT, UR51, UR50, UPT ;  /* 0x000000323300728c */ /* 0x000fcc000bf04270 */
[----:B--23--:R1:W2:Y:S03]  /*2030*/  SYNCS.PHASECHK.TRANS64.TRYWAIT P1, [UR4+0x20], R0 ;  /* 0x00002000ff0075a7 */ /* 0x00c2a60008021104 */
[----:B------:R-:W-:Y:S05]  /*2040*/  BRA.U !UP0, `(.L_x_34) ;  /* 0x0000000508087547 */ /* 0x000fea000b800000 */
[----:B------:R-:W-:Y:S01]  /*2050*/  UIADD3 UR13, UPT, UPT, UR54, UR7, URZ ;  /* 0x00000007360d7290 */ /* 0x000fe2000fffe0ff */
[----:B------:R-:W-:-:S11]  /*2060*/  UMOV UR5, UR29 ;  /* 0x0000001d00057c82 */ /* 0x000fd60008000000 */
.L_x_42:
[----:B------:R-:W-:Y:S01]  /*2070*/  ULEA UR33, UR5, UR21, 0x3 ;  /* 0x0000001505217291 */ /* 0x000fe2000f8e18ff */
[----:B--2---:R-:W-:Y:S01]  /*2080*/  @!P4 MOV R2, 0xc000 ;  /* 0x0000c0000002c802 */ /* 0x004fe20000000f00 */
[----:B--23--:R-:W-:Y:S10]  /*2090*/  @P1 BRA `(.L_x_35) ;  /* 0x00000000000c1947 */ /* 0x00cff40003800000 */
[----:B------:R-:W-:-:S04]  /*20a0*/  SHF.L.U32 R3, R12, 0x1f, RZ ;  /* 0x0000001f0c037819 */ /* 0x000fc800000006ff */
[----:B------:R-:W2:Y:S02]  /*20b0*/  SYNCS.PHASECHK.TRANS64.TRYWAIT P0, [UR33+0x20], R3 ;  /* 0x00002003ff0075a7 */ /* 0x000ea40008001121 */
[----:B--2---:R-:W-:Y:S05]  /*20c0*/  @!P0 BRA `(.L_x_36) ;  /* 0x0000006800c08947 */ /* 0x004fea0003800000 */
.L_x_35:
[----:B------:R2:W-:Y:S01]  /*20d0*/  @!P4 SYNCS.ARRIVE.TRANS64 RZ, [UR33], R2 ;  /* 0x00000002ffffc9a7 */ /* 0x0005e20008000021 */
[----:B------:R-:W-:-:S04]  /*20e0*/  ULOP3.LUT UR4, UR40, 0x2, URZ, 0xfc, !UPT ;  /* 0x0000000228047892 */ /* 0x000fc8000f8efcff */
[----:B------:R-:W-:-:S09]  /*20f0*/  UISETP.NE.AND UP0, UPT, UR4, 0x2, UPT ;  /* 0x000000020400788c */ /* 0x000fd2000bf05270 */
[----:B------:R-:W-:Y:S05]  /*2100*/  BRA.U UP0, `(.L_x_37) ;  /* 0x0000000100047547 */ /* 0x000fea000b800000 */
[----:B------:R-:W-:Y:S05]  /*2110*/  BPT.TRAP 0x1 ;  /* 0x000000040000795c */ /* 0x000fea0000300000 */
.L_x_37:
[----:B------:R-:W-:Y:S04]  /*2120*/  BSSY.RECONVERGENT B0, `(.L_x_38) ;  /* 0x0000003000007945 */ /* 0x000fe80003800200 */
[----:B------:R-:W-:Y:S05]  /*2130*/  @P3 BRA `(.L_x_39) ;  /* 0x0000000000043947 */ /* 0x000fea0003800000 */
[----:B------:R-:W-:Y:S05]  /*2140*/  BPT.TRAP 0x1 ;  /* 0x000000040000795c */ /* 0x000fea0000300000 */
.L_x_39:
[----:B------:R-:W-:Y:S05]  /*2150*/  BSYNC.RECONVERGENT B0 ;  /* 0x0000000000007941 */ /* 0x000fea0003800200 */
.L_x_38:
        /* <DEDUP_REMOVED lines=44> */
.L_x_41:
[----:B------:R-:W-:Y:S05]  /*2420*/  BSYNC.RECONVERGENT B0 ;  /* 0x0000000000007941 */ /* 0x000fea0003800200 */
.L_x_40:
[----:B------:R-:W-:Y:S01]  /*2430*/  UIADD3 UR7, UPT, UPT, UR7, 0x1, URZ ;  /* 0x0000000107077890 */ /* 0x000fe2000fffe0ff */
[----:B------:R-:W-:-:S03]  /*2440*/  UMOV UR5, UR29 ;  /* 0x0000001d00057c82 */ /* 0x000fc60008000000 */
[----:B------:R-:W-:-:S09]  /*2450*/  UISETP.NE.AND UP0, UPT, UR7, UR13, UPT ;  /* 0x0000000d0700728c */ /* 0x000fd2000bf05270 */
[----:B------:R-:W-:Y:S05]  /*2460*/  BRA.U UP0, `(.L_x_42) ;  /* 0xfffffffd00007547 */ /* 0x000fea000b83ffff */
.L_x_34:
[C---:B------:R-:W-:Y:S01]  /*2470*/  LEA R3, R11.reuse, UR21, 0x3 ;  /* 0x000000150b037c11 */ /* 0x040fe2000f8e18ff */
[----:B------:R-:W-:Y:S01]  /*2480*/  NOP ;  /* 0x0000000000007918 */ /* 0x000fe20000000000 */
[----:B-1----:R-:W-:Y:S02]  /*2490*/  SHF.L.U32 R0, R10, 0x1f, RZ ;  /* 0x0000001f0a007819 */ /* 0x002fe400000006ff */
[----:B------:R-:W-:Y:S02]  /*24a0*/  LEA R4, R11, UR21, 0x4 ;  /* 0x000000150b047c11 */ /* 0x000fe4000f8e20ff */
[----:B------:R-:W1:Y:S02]  /*24b0*/  SYNCS.PHASECHK.TRANS64.TRYWAIT P0, [R3+URZ+0x90], R0 ;  /* 0x00009000030075a7 */ /* 0x000e6400080011ff */
[----:B-1----:R-:W-:Y:S05]  /*24c0*/  @!P0 BRA `(.L_x_43) ;  /* 0x0000006400d88947 */ /* 0x002fea0003800000 */
.L_x_145:
[----:B------:R-:W4:Y:S01]  /*24d0*/  LDS.128 R4, [R4+0x120] ;  /* 0x0001200004047984 */ /* 0x000f220000000c00 */
[----:B------:R-:W-:Y:S01]  /*24e0*/  UISETP.GE.AND UP0, UPT, UR42, 0x1, UPT ;  /* 0x000000012a00788c */ /* 0x000fe2000bf06270 */
[----:B------:R-:W-:Y:S01]  /*24f0*/  @!PT LDS RZ, [RZ] ;  /* 0x00000000fffff984 */ /* 0x000fe20000000800 */
[----:B------:R-:W-:Y:S01]  /*2500*/  @!PT LDS RZ, [RZ] ;  /* 0x00000000fffff984 */ /* 0x000fe20000000800 */
[----:B------:R-:W-:Y:S01]  /*2510*/  @!PT LDS RZ, [RZ] ;  /* 0x00000000fffff984 */ /* 0x000fe20000000800 */
[----:B------:R-:W-:Y:S01]  /*2520*/  @!PT LDS RZ, [RZ] ;  /* 0x00000000fffff984 */ /* 0x000fe20000000800 */
[----:B------:R1:W-:Y:S06]  /*2530*/  MEMBAR.ALL.CTA ;  /* 0x0000000000007992 */ /* 0x0003ec0000008000 */
[----:B-1----:R-:W1:Y:S01]  /*2540*/  FENCE.VIEW.ASYNC.S ;  /* 0x00000000000073c6 */ /* 0x002e620000000000 */
[----:B----4-:R-:W-:-:S13]  /*2550*/  LOP3.LUT P0, RZ, R6, 0x1, RZ, 0xc0, !PT ;  /* 0x0000000106ff7812 */ /* 0x010fda000780c0ff */
[----:B-1----:R-:W-:Y:S01]  /*2560*/  VOTEU.ANY UP1, P0 ;  /* 0x0000000000ff7886 */ /* 0x002fe20000020100 */
[----:B------:R-:W-:-:S13]  /*2570*/  PLOP3.LUT P0, PT, PT, PT, UP1, 0x80, 0x8 ;  /* 0x000000000008781c */ /* 0x000fda0003f0f018 */
[----:B------:R-:W-:Y:S02]  /*2580*/  @P0 LOP3.LUT R0, R5, 0xffff, RZ, 0xc0, !PT ;  /* 0x0000ffff05000812 */ /* 0x000fe400078ec0ff */
[----:B--2---:R-:W-:Y:S02]  /*2590*/  @P0 MOV R2, R4 ;  /* 0x0000000400020202 */ /* 0x004fe40000000f00 */
[----:B------:R-:W-:Y:S01]  /*25a0*/  @P0 R2UR UR5, R0 ;  /* 0x00000000000502ca */ /* 0x000fe200000e0000 */
[----:B------:R-:W-:Y:S01]  /*25b0*/  VIADD R0, R3, 0xa0 ;  /* 0x000000a003007836 */ /* 0x000fe20000000000 */
[----:B------:R-:W-:Y:S02]  /*25c0*/  @P0 SHF.R.U32.HI R4, RZ, 0x10, R5 ;  /* 0x00000010ff040819 */ /* 0x000fe40000011605 */
[----:B------:R-:W-:Y:S02]  /*25d0*/  @P0 R2UR UR6, R2 ;  /* 0x00000000020602ca */ /* 0x000fe400000e0000 */
[----:B------:R-:W-:-:S02]  /*25e0*/  PRMT R0, RZ, 0x654, R0 ;  /* 0x00000654ff007816 */ /* 0x000fc40000000000 */
[----:B------:R-:W-:Y:S02]  /*25f0*/  @P0 R2UR UR4, R4 ;  /* 0x00000000040402ca */ /* 0x000fe400000e0000 */
[----:B------:R1:W-:Y:S03]  /*2600*/  SYNCS.ARRIVE.TRANS64.RED.A1T0 RZ, [R0+URZ], RZ ;  /* 0x000000ff00ff79a7 */ /* 0x0003e600081004ff */
[----:B------:R-:W-:-:S04]  /*2610*/  @UP1 UMOV UR41, UR5 ;  /* 0x0000000500291c82 */ /* 0x000fc80008000000 */
[----:B------:R-:W-:-:S04]  /*2620*/  @UP1 UMOV UR43, UR6 ;  /* 0x00000006002b1c82 */ /* 0x000fc80008000000 */
[----:B------:R-:W-:Y:S01]  /*2630*/  @UP1 UMOV UR36, UR4 ;  /* 0x0000000400241c82 */ /* 0x000fe20008000000 */
[----:B------:R-:W-:Y:S05]  /*2640*/  BRA.U !UP0, `(.L_x_44) ;  /* 0x0000000108d47547 */ /* 0x000fea000b800000 */
[----:B------:R-:W2:Y:S01]  /*2650*/  LDCU.128 UR12, c[0x0][0xb10] ;  /* 0x00016200ff0c77ac */ /* 0x000ea20008000c00 */
[----:B------:R-:W4:Y:S01]  /*2660*/  LDCU UR22, c[0x0][0xb20] ;  /* 0x00016400ff1677ac */ /* 0x000f220008000800 */
[----:B------:R-:W3:Y:S01]  /*2670*/  LDCU UR20, c[0x0][0xb0c] ;  /* 0x00016180ff1477ac */ /* 0x000ee20008000800 */
[----:B------:R-:W1:Y:S01]  /*2680*/  LDCU.64 UR8, c[0x0][0xb28] ;  /* 0x00016500ff0877ac */ /* 0x000e620008000a00 */
[----:B------:R-:W-:Y:S02]  /*2690*/  UISETP.NE.AND UP3, UPT, UR42, 0x1, UPT ;  /* 0x000000012a00788c */ /* 0x000fe4000bf65270 */
[----:B--2---:R-:W-:Y:S02]  /*26a0*/  UIMAD.WIDE.U32 UR6, UR48, UR15, URZ ;  /* 0x0000000f300672a5 */ /* 0x004fe4000f8e00ff */
[----:B------:R-:W-:Y:S02]  /*26b0*/  UIMAD.WIDE.U32 UR4, UR49, UR12, URZ ;  /* 0x0000000c310472a5 */ /* 0x000fe4000f8e00ff */
[----:B------:R-:W-:-:S02]  /*26c0*/  UISETP.NE.AND UP0, UPT, UR14, 0x1, UPT ;  /* 0x000000010e00788c */ /* 0x000fc4000bf05270 */
[----:B------:R-:W-:Y:S01]  /*26d0*/  UIMAD.WIDE.U32 UR18, UR41, UR15, URZ ;  /* 0x0000000f291272a5 */ /* 0x000fe2000f8e00ff */
[----:B------:R-:W-:Y:S02]  /*26e0*/  UMOV UR6, UR7 ;  /* 0x0000000700067c82 */ /* 0x000fe40008000000 */
[----:B------:R-:W-:Y:S01]  /*26f0*/  UMOV UR4, UR5 ;  /* 0x0000000500047c82 */ /* 0x000fe20008000000 */
[----:B----4-:R-:W-:Y:S02]  /*2700*/  USHF.R.U32.HI UR6, URZ, UR22, UR6 ;  /* 0x00000016ff067299 */ /* 0x010fe40008011606 */
[----:B---3--:R-:W-:Y:S02]  /*2710*/  UISETP.NE.AND UP2, UPT, UR20, 0x1, UPT ;  /* 0x000000011400788c */ /* 0x008fe4000bf45270 */
[----:B------:R-:W-:Y:S02]  /*2720*/  USHF.R.U32.HI UR4, URZ, UR13, UR4 ;  /* 0x0000000dff047299 */ /* 0x000fe40008011604 */
[----:B------:R-:W-:-:S02]  /*2730*/  USEL UR5, UR48, UR6, !UP0 ;  /* 0x0000000630057287 */ /* 0x000fc4000c000000 */
[----:B------:R-:W-:Y:S02]  /*2740*/  USEL UR6, UR49, UR4, !UP2 ;  /* 0x0000000431067287 */ /* 0x000fe4000d000000 */
[----:B-1----:R-:W-:Y:S01]  /*2750*/  UIMAD.WIDE.U32 UR10, UR5, UR8, URZ ;  /* 0x00000008050a72a5 */ /* 0x002fe2000f8e00ff */
[----:B------:R-:W-:Y:S01]  /*2760*/  UMOV UR4, UR19 ;  /* 0x0000001300047c82 */ /* 0x000fe20008000000 */
[----:B------:R-:W-:Y:S02]  /*2770*/  UIMAD.WIDE.U32 UR16, UR43, UR12, URZ ;  /* 0x0000000c2b1072a5 */ /* 0x000fe4000f8e00ff */
[----:B------:R-:W-:-:S03]  /*2780*/  UIMAD.WIDE.U32 UR18, UR6, UR8, URZ ;  /* 0x00000008061272a5 */ /* 0x000fc6000f8e00ff */
[----:B------:R-:W-:Y:S01]  /*2790*/  UMOV UR10, UR11 ;  /* 0x0000000b000a7c82 */ /* 0x000fe20008000000 */
[----:B------:R-:W-:Y:S02]  /*27a0*/  USHF.R.U32.HI UR4, URZ, UR22, UR4 ;  /* 0x00000016ff047299 */ /* 0x000fe40008011604 */
[----:B------:R-:W-:Y:S01]  /*27b0*/  @UP3 USHF.R.U32.HI UR5, URZ, UR9, UR10 ;  /* 0x00000009ff053299 */ /* 0x000fe2000801160a */
[----:B------:R-:W-:Y:S01]  /*27c0*/  UMOV UR16, UR17 ;  /* 0x0000001100107c82 */ /* 0x000fe20008000000 */
[----:B------:R-:W-:Y:S01]  /*27d0*/  UMOV UR18, UR19 ;  /* 0x0000001300127c82 */ /* 0x000fe20008000000 */
[----:B------:R-:W-:Y:S02]  /*27e0*/  USHF.R.U32.HI UR13, URZ, UR13, UR16 ;  /* 0x0000000dff0d7299 */ /* 0x000fe40008011610 */
[----:B------:R-:W-:Y:S02]  /*27f0*/  USEL UR4, UR41, UR4, !UP0 ;  /* 0x0000000429047287 */ /* 0x000fe4000c000000 */
[----:B------:R-:W-:-:S02]  /*2800*/  @UP3 USHF.R.U32.HI UR6, URZ, UR9, UR18 ;  /* 0x00000009ff063299 */ /* 0x000fc40008011612 */
[----:B------:R-:W-:Y:S02]  /*2810*/  UIMAD UR7, UR42, UR5, URZ ;  /* 0x000000052a0772a4 */ /* 0x000fe4000f8e02ff */
[----:B------:R-:W-:Y:S02]  /*2820*/  USEL UR5, UR43, UR13, !UP2 ;  /* 0x0000000d2b057287 */ /* 0x000fe4000d000000 */
[----:B------:R-:W-:Y:S02]  /*2830*/  UIMAD UR10, UR42, UR6, URZ ;  /* 0x000000062a0a72a4 */ /* 0x000fe4000f8e02ff */
[----:B------:R-:W-:Y:S02]  /*2840*/  UISETP.GE.AND UP0, UPT, UR4, UR7, UPT ;  /* 0x000000070400728c */ /* 0x000fe4000bf06270 */
[----:B------:R-:W-:Y:S02]  /*2850*/  UIMAD.WIDE.U32 UR12, UR4, UR8, URZ ;  /* 0x00000008040c72a5 */ /* 0x000fe4000f8e00ff */
[----:B------:R-:W-:-:S02]  /*2860*/  UISETP.GE.OR UP0, UPT, UR5, UR10, UP0 ;  /* 0x0000000a0500728c */ /* 0x000fc40008706670 */
        /* <DEDUP_REMOVED lines=19> */
.L_x_44:
[----:B------:R-:W2:Y:S02]  /*29a0*/  LDCU UR4, c[0x0][0xb30] ;  /* 0x00016600ff0477ac */ /* 0x000ea40008000800 */
[----:B--2---:R-:W-:-:S09]  /*29b0*/  UISETP.NE.AND UP0, UPT, UR4, 0x1, UPT ;  /* 0x000000010400788c */ /* 0x004fd2000bf05270 */
[----:B------:R-:W-:Y:S05]  /*29c0*/  BRA.U UP0, `(.L_x_45) ;  /* 0x0000000100447547 */ /* 0x000fea000b800000 */
[----:B------:R-:W2:Y:S01]  /*29d0*/  LDCU.128 UR8, c[0x0][0xb10] ;  /* 0x00016200ff0877ac */ /* 0x000ea20008000c00 */
[----:B------:R-:W4:Y:S01]  /*29e0*/  LDCU UR12, c[0x0][0xb0c] ;  /* 0x00016180ff0c77ac */ /* 0x000f220008000800 */
[----:B------:R-:W1:Y:S01]  /*29f0*/  LDCU UR13, c[0x0][0xb20] ;  /* 0x00016400ff0d77ac */ /* 0x000e620008000800 */
[----:B--2---:R-:W-:Y:S02]  /*2a00*/  UIMAD.WIDE.U32 UR6, UR43, UR8, URZ ;  /* 0x000000082b0672a5 */ /* 0x004fe4000f8e00ff */
[----:B------:R-:W-:Y:S02]  /*2a10*/  UIMAD.WIDE.U32 UR4, UR41, UR11, URZ ;  /* 0x0000000b290472a5 */ /* 0x000fe4000f8e00ff */
[----:B----4-:R-:W-:Y:S02]  /*2a20*/  UISETP.NE.AND UP2, UPT, UR12, 0x1, UPT ;  /* 0x000000010c00788c */ /* 0x010fe4000bf45270 */
[----:B------:R-:W-:Y:S01]  /*2a30*/  UISETP.NE.AND UP0, UPT, UR10, 0x1, UPT ;  /* 0x000000010a00788c */ /* 0x000fe2000bf05270 */
[----:B------:R-:W-:-:S02]  /*2a40*/  UMOV UR6, UR7 ;  /* 0x0000000700067c82 */ /* 0x000fc40008000000 */
[----:B------:R-:W-:Y:S01]  /*2a50*/  UMOV UR4, UR5 ;  /* 0x0000000500047c82 */ /* 0x000fe20008000000 */
[----:B------:R-:W-:Y:S02]  /*2a60*/  USHF.R.U32.HI UR9, URZ, UR9, UR6 ;  /* 0x00000009ff097299 */ /* 0x000fe40008011606 */
[----:B-1----:R-:W-:Y:S02]  /*2a70*/  USHF.R.U32.HI UR4, URZ, UR13, UR4 ;  /* 0x0000000dff047299 */ /* 0x002fe40008011604 */
[----:B------:R-:W-:Y:S02]  /*2a80*/  USEL UR5, UR43, UR9, !UP2 ;  /* 0x000000092b057287 */ /* 0x000fe4000d000000 */
[----:B------:R-:W-:-:S04]  /*2a90*/  USEL UR4, UR41, UR4, !UP0 ;  /* 0x0000000429047287 */ /* 0x000fc8000c000000 */
[----:B------:R-:W-:Y:S02]  /*2aa0*/  UIADD3 UR6, UPT, UPT, UR5, -UR4, URZ ;  /* 0x8000000405067290 */ /* 0x000fe4000fffe0ff */
[----:B------:R-:W-:Y:S02]  /*2ab0*/  UIADD3 UR4, UPT, UPT, -UR5, UR4, URZ ;  /* 0x0000000405047290 */ /* 0x000fe4000fffe1ff */
[----:B------:R-:W-:Y:S02]  /*2ac0*/  UIMAD UR41, UR6, UR10, UR41 ;  /* 0x0000000a062972a4 */ /* 0x000fe4000f8e0229 */
[----:B------:R-:W-:-:S12]  /*2ad0*/  UIMAD UR43, UR4, UR12, UR43 ;  /* 0x0000000c042b72a4 */ /* 0x000fd8000f8e022b */
.L_x_45:
[----:B------:R-:W-:Y:S01]  /*2ae0*/  VIADD R11, R11, 0x1 ;  /* 0x000000010b0b7836 */ /* 0x000fe20000000000 */
[----:B------:R-:W-:Y:S01]  /*2af0*/  R2UR UR4, R51 ;  /* 0x00000000330472ca */ /* 0x000fe200000e0000 */
[----:B------:R-:W-:Y:S01]  /*2b00*/  UIADD3 UR20, UPT, UPT, UR41, UR63, URZ ;  /* 0x0000003f29147290 */ /* 0x000fe2000fffe0ff */
[----:B------:R-:W-:Y:S02]  /*2b10*/  PLOP3.LUT P2, PT, PT, PT, PT, 0x80, 0x8 ;  /* 0x000000000008781c */ /* 0x000fe40003f4f070 */
[----:B------:R-:W-:-:S04]  /*2b20*/  ISETP.NE.AND P0, PT, R11, 0x2, PT ;  /* 0x000000020b00780c */ /* 0x000fc80003f05270 */
[----:B-1----:R-:W-:Y:S02]  /*2b30*/  SEL R0, RZ, 0x1, P0 ;  /* 0x00000001ff007807 */ /* 0x002fe40000000000 */
[----:B------:R-:W-:Y:S02]  /*2b40*/  SEL R11, R11, RZ, P0 ;  /* 0x000000ff0b0b7207 */ /* 0x000fe40000000000 */
[----:B------:R-:W-:Y:S01]  /*2b50*/  LOP3.LUT R10, R10, R0, RZ, 0x3c, !PT ;  /* 0x000000000a0a7212 */ /* 0x000fe200078e3cff */
[----:B------:R-:W-:Y:S01]  /*2b60*/  UIADD3 UR16, UPT, UPT, UR43, UR4, URZ ;  /* 0x000000042b107290 */ /* 0x000fe2000fffe0ff */
[----:B------:R-:W-:Y:S11]  /*2b70*/  BRA.U UP1, `(.L_x_46) ;  /* 0xffffffed01a47547 */ /* 0x000ff6000b83ffff */
[----:B------:R-:W-:Y:S01]  /*2b80*/  UIADD3 UR21, UPT, UPT, UR21, 0x20, URZ ;  /* 0x0000002015157890 */ /* 0x000fe2000fffe0ff */
[----:B------:R-:W-:-:S03]  /*2b90*/  SHF.L.U32 R2, R12, 0x1f, RZ ;  /* 0x0000001f0c027819 */ /* 0x000fc600000006ff */
[----:B------:R-:W-:-:S09]  /*2ba0*/  ULEA UR4, UR29, UR21, 0x3 ;  /* 0x000000151d047291 */ /* 0x000fd2000f8e18ff */
[----:B------:R-:W1:Y:S02]  /*2bb0*/  SYNCS.PHASECHK.TRANS64.TRYWAIT P0, [UR4], R2 ;  /* 0x00000002ff0075a7 */ /* 0x000e640008001104 */
[----:B-1----:R-:W-:Y:S05]  /*2bc0*/  @!P0 BRA `(.L_x_47) ;  /* 0x00000060002c8947 */ /* 0x002fea0003800000 */
.L_x_147:
[----:B------:R-:W-:-:S04]  /*2bd0*/  UIADD3 UR4, UPT, UPT, UR29, 0x1, URZ ;  /* 0x000000011d047890 */ /* 0x000fc8000fffe0ff */
[----:B------:R-:W-:-:S04]  /*2be0*/  UISETP.NE.AND UP0, UPT, UR4, 0x4, UPT ;  /* 0x000000040400788c */ /* 0x000fc8000bf05270 */
[----:B------:R-:W-:Y:S02]  /*2bf0*/  USEL UR6, URZ, 0x1, UP0 ;  /* 0x00000001ff067887 */ /* 0x000fe40008000000 */
[----:B------:R-:W-:-:S04]  /*2c00*/  USEL UR4, UR4, URZ, UP0 ;  /* 0x000000ff04047287 */ /* 0x000fc80008000000 */
[----:B------:R-:W-:Y:S01]  /*2c10*/  ULEA UR5, UR4, UR21, 0x3 ;  /* 0x0000001504057291 */ /* 0x000fe2000f8e18ff */
[----:B-1----:R-:W-:-:S04]  /*2c20*/  LOP3.LUT R2, R12, UR6, RZ, 0x3c, !PT ;  /* 0x000000060c027c12 */ /* 0x002fc8000f8e3cff */
[----:B------:R-:W-:-:S04]  /*2c30*/  SHF.L.U32 R3, R2, 0x1f, RZ ;  /* 0x0000001f02037819 */ /* 0x000fc800000006ff */
[----:B------:R-:W1:Y:S02]  /*2c40*/  SYNCS.PHASECHK.TRANS64.TRYWAIT P0, [UR5], R3 ;  /* 0x00000003ff0075a7 */ /* 0x000e640008001105 */
[----:B-1----:R-:W-:Y:S05]  /*2c50*/  @!P0 BRA `(.L_x_48) ;  /* 0x0000006000208947 */ /* 0x002fea0003800000 */
.L_x_149:
[----:B------:R-:W-:-:S04]  /*2c60*/  UIADD3 UR4, UPT, UPT, UR4, 0x1, URZ ;  /* 0x0000000104047890 */ /* 0x000fc8000fffe0ff */
[----:B------:R-:W-:-:S04]  /*2c70*/  UISETP.NE.AND UP0, UPT, UR4, 0x4, UPT ;  /* 0x000000040400788c */ /* 0x000fc8000bf05270 */
[----:B------:R-:W-:Y:S02]  /*2c80*/  USEL UR6, URZ, 0x1, UP0 ;  /* 0x00000001ff067887 */ /* 0x000fe40008000000 */
[----:B------:R-:W-:-:S04]  /*2c90*/  USEL UR4, UR4, URZ, UP0 ;  /* 0x000000ff04047287 */ /* 0x000fc80008000000 */
[----:B------:R-:W-:Y:S01]  /*2ca0*/  ULEA UR5, UR4, UR21, 0x3 ;  /* 0x0000001504057291 */ /* 0x000fe2000f8e18ff */
[----:B------:R-:W-:-:S04]  /*2cb0*/  LOP3.LUT R2, R2, UR6, RZ, 0x3c, !PT ;  /* 0x0000000602027c12 */ /* 0x000fc8000f8e3cff */
[----:B-1----:R-:W-:-:S04]  /*2cc0*/  SHF.L.U32 R3, R2, 0x1f, RZ ;  /* 0x0000001f02037819 */ /* 0x002fc800000006ff */
[----:B------:R-:W1:Y:S02]  /*2cd0*/  SYNCS.PHASECHK.TRANS64.TRYWAIT P0, [UR5], R3 ;  /* 0x00000003ff0075a7 */ /* 0x000e640008001105 */
[----:B-1----:R-:W-:Y:S05]  /*2ce0*/  @!P0 BRA `(.L_x_49) ;  /* 0x0000006000148947 */ /* 0x002fea0003800000 */
.L_x_151:
[----:B------:R-:W-:-:S04]  /*2cf0*/  UIADD3 UR4, UPT, UPT, UR4, 0x1, URZ ;  /* 0x0000000104047890 */ /* 0x000fc8000fffe0ff */
[----:B------:R-:W-:-:S04]  /*2d00*/  UISETP.NE.AND UP0, UPT, UR4, 0x4, UPT ;  /* 0x000000040400788c */ /* 0x000fc8000bf05270 */
[----:B------:R-:W-:Y:S02]  /*2d10*/  USEL UR5, URZ, 0x1, UP0 ;  /* 0x00000001ff057887 */ /* 0x000fe40008000000 */
[----:B------:R-:W-:-:S04]  /*2d20*/  USEL UR4, UR4, URZ, UP0 ;  /* 0x000000ff04047287 */ /* 0x000fc80008000000 */
[----:B------:R-:W-:Y:S01]  /*2d30*/  ULEA UR4, UR4, UR21, 0x3 ;  /* 0x0000001504047291 */ /* 0x000fe2000f8e18ff */
[----:B------:R-:W-:-:S04]  /*2d40*/  LOP3.LUT R2, R2, UR5, RZ, 0x3c, !PT ;  /* 0x0000000502027c12 */ /* 0x000fc8000f8e3cff */
[----:B------:R-:W-:Y:S01]  /*2d50*/  SHF.L.U32 R2, R2, 0x1f, RZ ;  /* 0x0000001f02027819 */ /* 0x000fe200000006ff */
[----:B-1----:R-:W-:-:S07]  /*2d60*/  IMAD.U32 R0, RZ, RZ, UR4 ;  /* 0x00000004ff007e24 */ /* 0x002fce000f8e00ff */
.L_x_50:
[----:B-1----:R1:W2:Y:S02]  /*2d70*/  SYNCS.PHASECHK.TRANS64.TRYWAIT P0, [R0+URZ], R2 ;  /* 0x00000002000075a7 */ /* 0x0022a400080011ff */
[----:B--2---:R-:W-:Y:S05]  /*2d80*/  @!P0 NANOSLEEP.SYNCS 0x989680 ;  /* 0x009896800000895d */ /* 0x004fea0003900000 */
[----:B------:R-:W2:Y:S02]  /*2d90*/  @!P0 SYNCS.PHASECHK.TRANS64 P0, [R0+URZ], R2 ;  /* 0x00000002000085a7 */ /* 0x000ea400080010ff */
[----:B--2---:R-:W-:Y:S05]  /*2da0*/  @P0 EXIT ;  /* 0x000000000000094d */ /* 0x004fea0003800000 */
[----:B------:R-:W-:Y:S05]  /*2db0*/  BRA `(.L_x_50) ;  /* 0xfffffffc00ec7947 */ /* 0x000fea000383ffff */
.L_x_22:
[----:B------:R-:W-:-:S04]  /*2dc0*/  UISETP.NE.AND UP0, UPT, UR52, URZ, UPT ;  /* 0x000000ff3400728c */ /* 0x000fc8000bf05270 */
[----:B------:R-:W-:-:S09]  /*2dd0*/  UISETP.NE.OR UP0, UPT, UR17, 0x1, UP0 ;  /* 0x000000011100788c */ /* 0x000fd20008705670 */
[----:B------:R-:W-:Y:S05]  /*2de0*/  BRA.U UP0, `(.L_x_51) ;  /* 0x0000000500487547 */ /* 0x000fea000b800000 */
[----:B------:R-:W-:Y:S01]  /*2df0*/  ISETP.GE.U32.AND P2, PT, R0, 0x8, PT ;  /* 0x000000080000780c */ /* 0x000fe20003f46070 */
[----:B------:R-:W-:Y:S01]  /*2e00*/  IMAD.MOV.U32 R12, RZ, RZ, 0x1 ;  /* 0x00000001ff0c7424 */ /* 0x000fe200078e00ff */
[----:B------:R-:W-:Y:S02]  /*2e10*/  CS2R R10, SRZ ;  /* 0x00000000000a7805 */ /* 0x000fe4000001ff00 */
[----:B------:R-:W-:Y:S01]  /*2e20*/  CS2R R8, SRZ ;  /* 0x0000000000087805 */ /* 0x000fe2000001ff00 */
[----:B------:R-:W-:Y:S01]  /*2e30*/  UMOV UR6, 0x400 ;  /* 0x0000040000067882 */ /* 0x000fe20000000000 */
[----:B------:R-:W-:Y:S01]  /*2e40*/  UMOV UR5, URZ ;  /* 0x000000ff00057c82 */ /* 0x000fe20008000000 */
[----:B------:R-:W-:-:S12]  /*2e50*/  ULEA UR6, UR52, UR6, 0x18 ;  /* 0x0000000634067291 */ /* 0x000fd8000f8ec0ff */
.L_x_55:
[----:B------:R-:W-:Y:S02]  /*2e60*/  LEA R2, R8, UR6, 0x3 ;  /* 0x0000000608027c11 */ /* 0x000fe4000f8e18ff */
[----:B------:R-:W-:-:S03]  /*2e70*/  SHF.L.U32 R4, R9, 0x1f, RZ ;  /* 0x0000001f09047819 */ /* 0x000fc600000006ff */
[----:B------:R-:W-:Y:S01]  /*2e80*/  VIADD R5, R2, 0x100 ;  /* 0x0000010002057836 */ /* 0x000fe20000000000 */
[----:B------:R-:W2:Y:S02]  /*2e90*/  SYNCS.PHASECHK.TRANS64.TRYWAIT P0, [R2+URZ+0xf0], R4 ;  /* 0x0000f004020075a7 */ /* 0x000ea400080011ff */
[----:B--2---:R-:W-:Y:S05]  /*2ea0*/  @!P0 BRA `(.L_x_52) ;  /* 0x0000005c00bc8947 */ /* 0x004fea0003800000 */
.L_x_152:
[----:B------:R-:W-:Y:S01]  /*2eb0*/  ULEA UR4, UR5, UR6, 0x3 ;  /* 0x0000000605047291 */ /* 0x000fe2000f8e18ff */
[----:B--2---:R-:W-:Y:S01]  /*2ec0*/  PRMT R2, RZ, 0x654, R5 ;  /* 0x00000654ff027816 */ /* 0x004fe20000000005 */
[----:B------:R-:W-:Y:S01]  /*2ed0*/  @!P2 IMAD.MOV.U32 R4, RZ, RZ, 0x10 ;  /* 0x00000010ff04a424 */ /* 0x000fe200078e00ff */
[----:B------:R-:W-:Y:S01]  /*2ee0*/  SHF.L.U32 R5, R12, 0x1f, RZ ;  /* 0x0000001f0c057819 */ /* 0x000fe200000006ff */
[----:B------:R-:W-:Y:S01]  /*2ef0*/  UIADD3 UR7, UPT, UPT, UR4, 0x90, URZ ;  /* 0x0000009004077890 */ /* 0x000fe2000fffe0ff */
[----:B------:R2:W-:Y:S05]  /*2f00*/  SYNCS.ARRIVE.TRANS64.RED.A1T0 RZ, [R2+URZ], RZ ;  /* 0x000000ff02ff79a7 */ /* 0x0005ea00081004ff */
[----:B------:R-:W-:Y:S01]  /*2f10*/  IMAD.U32 R6, RZ, RZ, UR7 ;  /* 0x00000007ff067e24 */ /* 0x000fe2000f8e00ff */
[----:B------:R-:W3:Y:S04]  /*2f20*/  SYNCS.PHASECHK.TRANS64.TRYWAIT P0, [UR4+0xa0], R5 ;  /* 0x0000a005ff0075a7 */ /* 0x000ee80008001104 */
[----:B------:R-:W-:Y:S01]  /*2f30*/  PRMT R6, R0, 0x654, R6 ;  /* 0x0000065400067816 */ /* 0x000fe20000000006 */
[----:B--23--:R-:W-:Y:S06]  /*2f40*/  @!P0 BRA `(.L_x_53) ;  /* 0x0000005c00a88947 */ /* 0x00cfec0003800000 */
.L_x_154:
[----:B------:R-:W-:Y:S01]  /*2f50*/  ULEA UR8, UR5, UR6, 0x4 ;  /* 0x0000000605087291 */ /* 0x000fe2000f8e20ff */
[----:B------:R-:W-:Y:S01]  /*2f60*/  SEL R3, R6, R3, !P2 ;  /* 0x0000000306037207 */ /* 0x000fe20005000000 */
[----:B------:R-:W-:Y:S01]  /*2f70*/  UIADD3 UR9, UPT, UPT, UR4, 0x90, URZ ;  /* 0x0000009004097890 */ /* 0x000fe2000fffe0ff */
[----:B--2---:R-:W-:Y:S01]  /*2f80*/  LEA R2, R11, UR6, 0x3 ;  /* 0x000000060b027c11 */ /* 0x004fe2000f8e18ff */
[----:B------:R-:W-:Y:S01]  /*2f90*/  UIADD3 UR8, UPT, UPT, UR8, 0x120, URZ ;  /* 0x0000012008087890 */ /* 0x000fe2000fffe0ff */
[----:B------:R2:W-:Y:S01]  /*2fa0*/  @!P2 SYNCS.ARRIVE.TRANS64.RED RZ, [R3+URZ], R4 ;  /* 0x0000000403ffa9a7 */ /* 0x0005e200080004ff */
[----:B------:R-:W-:Y:S01]  /*2fb0*/  UIADD3 UR4, UPT, UPT, UR5, 0x1, URZ ;  /* 0x0000000105047890 */ /* 0x000fe2000fffe0ff */
[----:B------:R-:W-:-:S03]  /*2fc0*/  VIADD R8, R8, 0x1 ;  /* 0x0000000108087836 */ /* 0x000fc60000000000 */
[----:B------:R-:W-:Y:S02]  /*2fd0*/  UISETP.NE.AND UP0, UPT, UR4, 0x2, UPT ;  /* 0x000000020400788c */ /* 0x000fe4000bf05270 */
[----:B------:R-:W-:Y:S01]  /*2fe0*/  ISETP.NE.AND P0, PT, R8, 0x2, PT ;  /* 0x000000020800780c */ /* 0x000fe20003f05270 */
[----:B------:R-:W-:Y:S06]  /*2ff0*/  UGETNEXTWORKID.BROADCAST [UR8], [UR9] ;  /* 0x00000000080073ca */ /* 0x000fec0008000100 */
[----:B------:R-:W-:Y:S02]  /*3000*/  USEL UR7, URZ, 0x1, UP0 ;  /* 0x00000001ff077887 */ /* 0x000fe40008000000 */
[----:B------:R-:W-:-:S04]  /*3010*/  USEL UR5, UR4, URZ, UP0 ;  /* 0x000000ff04057287 */ /* 0x000fc80008000000 */
[----:B------:R-:W-:Y:S02]  /*3020*/  LOP3.LUT R12, R12, UR7, RZ, 0x3c, !PT ;  /* 0x000000070c0c7c12 */ /* 0x000fe4000f8e3cff */
[----:B--2---:R-:W-:-:S04]  /*3030*/  SHF.L.U32 R4, R10, 0x1f, RZ ;  /* 0x0000001f0a047819 */ /* 0x004fc800000006ff */
[----:B------:R-:W2:Y:S02]  /*3040*/  SYNCS.PHASECHK.TRANS64.TRYWAIT P1, [R2+URZ+0x90], R4 ;  /* 0x00009004020075a7 */ /* 0x000ea400080211ff */
[----:B--2---:R-:W-:Y:S05]  /*3050*/  @!P1 BRA `(.L_x_54) ;  /* 0x0000005c007c9947 */ /* 0x004fea0003800000 */
.L_x_155:
[C---:B--2---:R-:W-:Y:S01]  /*3060*/  LEA R4, R11.reuse, UR6, 0x4 ;  /* 0x000000060b047c11 */ /* 0x044fe2000f8e20ff */
[----:B------:R-:W-:Y:S01]  /*3070*/  VIADD R2, R2, 0xa0 ;  /* 0x000000a002027836 */ /* 0x000fe20000000000 */
[----:B------:R-:W-:Y:S01]  /*3080*/  SEL R8, R8, RZ, P0 ;  /* 0x000000ff08087207 */ /* 0x000fe20000000000 */
[----:B------:R-:W-:-:S03]  /*3090*/  VIADD R11, R11, 0x1 ;  /* 0x000000010b0b7836 */ /* 0x000fc60000000000 */
[----:B------:R-:W2:Y:S01]  /*30a0*/  LDS.128 R4, [R4+0x120] ;  /* 0x0001200004047984 */ /* 0x000ea20000000c00 */
[----:B------:R-:W-:Y:S02]  /*30b0*/  PRMT R2, RZ, 0x654, R2 ;  /* 0x00000654ff027816 */ /* 0x000fe40000000002 */
[C---:B------:R-:W-:Y:S01]  /*30c0*/  ISETP.NE.AND P1, PT, R11.reuse, 0x2, PT ;  /* 0x000000020b00780c */ /* 0x040fe20003f25270 */
[----:B------:R-:W-:Y:S01]  /*30d0*/  @!PT LDS RZ, [RZ] ;  /* 0x00000000fffff984 */ /* 0x000fe20000000800 */
[----:B------:R-:W-:Y:S01]  /*30e0*/  @!PT LDS RZ, [RZ] ;  /* 0x00000000fffff984 */ /* 0x000fe20000000800 */
[----:B------:R-:W-:Y:S01]  /*30f0*/  @!PT LDS RZ, [RZ] ;  /* 0x00000000fffff984 */ /* 0x000fe20000000800 */
[----:B------:R-:W-:Y:S01]  /*3100*/  @!PT LDS RZ, [RZ] ;  /* 0x00000000fffff984 */ /* 0x000fe20000000800 */
[----:B------:R3:W-:Y:S06]  /*3110*/  MEMBAR.ALL.CTA ;  /* 0x0000000000007992 */ /* 0x0007ec0000008000 */
[----:B---3--:R-:W3:Y:S01]  /*3120*/  FENCE.VIEW.ASYNC.S ;  /* 0x00000000000073c6 */ /* 0x008ee20000000000 */
[----:B------:R-:W-:Y:S01]  /*3130*/  SEL R11, R11, RZ, P1 ;  /* 0x000000ff0b0b7207 */ /* 0x000fe20000800000 */
[----:B---3--:R3:W-:Y:S01]  /*3140*/  SYNCS.ARRIVE.TRANS64.RED.A1T0 RZ, [R2+URZ], RZ ;  /* 0x000000ff02ff79a7 */ /* 0x0087e200081004ff */
[----:B--2---:R-:W-:-:S02]  /*3150*/  LOP3.LUT P3, RZ, R6, 0x1, RZ, 0xc0, !PT ;  /* 0x0000000106ff7812 */ /* 0x004fc4000786c0ff */
[----:B------:R-:W-:-:S04]  /*3160*/  SEL R4, RZ, 0x1, P1 ;  /* 0x00000001ff047807 */ /* 0x000fc80000800000 */
[----:B------:R-:W-:Y:S02]  /*3170*/  LOP3.LUT R10, R10, R4, RZ, 0x3c, !PT ;  /* 0x000000040a0a7212 */ /* 0x000fe400078e3cff */
[----:B---3--:R-:W-:-:S04]  /*3180*/  SEL R2, RZ, 0x1, P0 ;  /* 0x00000001ff027807 */ /* 0x008fc80000000000 */
[----:B------:R-:W-:Y:S01]  /*3190*/  LOP3.LUT R9, R9, R2, RZ, 0x3c, !PT ;  /* 0x0000000209097212 */ /* 0x000fe200078e3cff */
[----:B------:R-:W-:Y:S06]  /*31a0*/  @P3 BRA `(.L_x_55) ;  /* 0xfffffffc002c3947 */ /* 0x000fec000383ffff */
[----:B------:R-:W-:Y:S01]  /*31b0*/  ULEA UR4, UR5, UR6, 0x3 ;  /* 0x0000000605047291 */ /* 0x000fe2000f8e18ff */
[----:B------:R-:W-:-:S08]  /*31c0*/  SHF.L.U32 R2, R12, 0x1f, RZ ;  /* 0x0000001f0c027819 */ /* 0x000fd000000006ff */
[----:B------:R-:W2:Y:S02]  /*31d0*/  SYNCS.PHASECHK.TRANS64 P0, [UR4+0xa0], R2 ;  /* 0x0000a002ff0075a7 */ /* 0x000ea40008001004 */
[----:B--2---:R-:W-:Y:S05]  /*31e0*/  @P0 BRA `(.L_x_56) ;  /* 0x0000000000080947 */ /* 0x004fea0003800000 */
[----:B------:R-:W2:Y:S02]  /*31f0*/  SYNCS.PHASECHK.TRANS64.TRYWAIT P0, [UR4+0xa0], R2 ;  /* 0x0000a002ff0075a7 */ /* 0x000ea40008001104 */
[----:B--2---:R-:W-:Y:S05]  /*3200*/  @!P0 BRA `(.L_x_57) ;  /* 0x0000005c00248947 */ /* 0x004fea0003800000 */
.L_x_56:
[----:B------:R-:W-:-:S04]  /*3210*/  UIADD3 UR7, UPT, UPT, UR5, 0x1, URZ ;  /* 0x0000000105077890 */ /* 0x000fc8000fffe0ff */
[----:B------:R-:W-:-:S04]  /*3220*/  UISETP.NE.AND UP0, UPT, UR7, 0x2, UPT ;  /* 0x000000020700788c */ /* 0x000fc8000bf05270 */
[----:B------:R-:W-:Y:S02]  /*3230*/  USEL UR8, URZ, 0x1, UP0 ;  /* 0x00000001ff087887 */ /* 0x000fe40008000000 */
[----:B------:R-:W-:-:S04]  /*3240*/  USEL UR7, UR7, URZ, UP0 ;  /* 0x000000ff07077287 */ /* 0x000fc80008000000 */
[----:B------:R-:W-:Y:S01]  /*3250*/  ULEA UR7, UR7, UR6, 0x3 ;  /* 0x0000000607077291 */ /* 0x000fe2000f8e18ff */
[----:B--2---:R-:W-:-:S04]  /*3260*/  LOP3.LUT R2, R12, UR8, RZ, 0x3c, !PT ;  /* 0x000000080c027c12 */ /* 0x004fc8000f8e3cff */
[----:B------:R-:W-:-:S04]  /*3270*/  SHF.L.U32 R0, R2, 0x1f, RZ ;  /* 0x0000001f02007819 */ /* 0x000fc800000006ff */
[----:B------:R-:W2:Y:S02]  /*3280*/  SYNCS.PHASECHK.TRANS64 P0, [UR7+0xa0], R0 ;  /* 0x0000a000ff0075a7 */ /* 0x000ea40008001007 */
[----:B-12---:R-:W-:Y:S05]  /*3290*/  @P0 EXIT ;  /* 0x000000000000094d */ /* 0x006fea0003800000 */
[----:B------:R-:W-:Y:S02]  /*32a0*/  SHF.L.U32 R2, R2, 0x1f, RZ ;  /* 0x0000001f02027819 */ /* 0x000fe400000006ff */
[----:B------:R-:W-:-:S07]  /*32b0*/  MOV R0, UR7 ;  /* 0x0000000700007c02 */ /* 0x000fce0008000f00 */
.L_x_58:
[----:B-1----:R1:W2:Y:S02]  /*32c0*/  SYNCS.PHASECHK.TRANS64.TRYWAIT P0, [R0+URZ+0xa0], R2 ;  /* 0x0000a002000075a7 */ /* 0x0022a400080011ff */
[----:B--2---:R-:W-:Y:S05]  /*32d0*/  @!P0 NANOSLEEP.SYNCS 0x989680 ;  /* 0x009896800000895d */ /* 0x004fea0003900000 */
[----:B------:R-:W2:Y:S02]  /*32e0*/  @!P0 SYNCS.PHASECHK.TRANS64 P0, [R0+URZ+0xa0], R2 ;  /* 0x0000a002000085a7 */ /* 0x000ea400080010ff */
[----:B--2---:R-:W-:Y:S05]  /*32f0*/  @P0 EXIT ;  /* 0x000000000000094d */ /* 0x004fea0003800000 */
[----:B------:R-:W-:Y:S05]  /*3300*/  BRA `(.L_x_58) ;  /* 0xfffffffc00ec7947 */ /* 0x000fea000383ffff */
.L_x_51:
[----:B------:R-:W-:Y:S05]  /*3310*/  BRA.U UP6, `(.L_x_59) ;  /* 0x0000001106447547 */ /* 0x000fea000b800000 */
[----:B------:R-:W-:Y:S01]  /*3320*/  UMOV UR4, 0x40 ;  /* 0x0000004000047882 */ /* 0x000fe20000000000 */
[----:B------:R-:W-:Y:S01]  /*3330*/  NOP ;  /* 0x0000000000007918 */ /* 0x000fe20000000000 */
[----:B------:R-:W-:Y:S01]  /*3340*/  ULEA UR5, UR52, UR4, 0x18 ;  /* 0x0000000434057291 */ /* 0x000fe2000f8ec0ff */
[----:B------:R-:W-:Y:S02]  /*3350*/  UMOV UR6, 0x400 ;  /* 0x0000040000067882 */ /* 0x000fe40000000000 */
[----:B------:R-:W-:-:S06]  /*3360*/  ULEA UR6, UR52, UR6, 0x18 ;  /* 0x0000000634067291 */ /* 0x000fcc000f8ec0ff */
[----:B------:R-:W2:Y:S02]  /*3370*/  LDS.U8 R0, [UR5+0x1c] ;  /* 0x00001c05ff007984 */ /* 0x000ea40008000000 */
[----:B--2---:R-:W-:-:S13]  /*3380*/  ISETP.NE.AND P0, PT, R0, RZ, PT ;  /* 0x000000ff0000720c */ /* 0x004fda0003f05270 */
[----:B------:R-:W-:Y:S05]  /*3390*/  @P0 BRA `(.L_x_60) ;  /* 0x0000000000580947 */ /* 0x000fea0003800000 */
[----:B------:R-:W-:-:S13]  /*33a0*/  ELECT P0, URZ, PT ;  /* 0x0000000000ff782f */ /* 0x000fda0003800000 */
[----:B------:R-:W-:Y:S05]  /*33b0*/  @!P0 BRA `(.L_x_61) ;  /* 0x0000000000608947 */ /* 0x000fea0003800000 */
[----:B------:R-:W-:Y:S01]  /*33c0*/  UMOV UR4, 0x10 ;  /* 0x0000001000047882 */ /* 0x000fe20000000000 */
[----:B------:R-:W-:Y:S01]  /*33d0*/  HFMA2 R0, -RZ, RZ, 0, 5.9604644775390625e-08 ;  /* 0x00000001ff007431 */ /* 0x000fe200000001ff */
[----:B------:R-:W-:-:S03]  /*33e0*/  MOV R3, 0xffff ;  /* 0x0000ffff00037802 */ /* 0x000fc60000000f00 */
[----:B------:R-:W-:Y:S04]  /*33f0*/  DEPBAR.LE SB2, 0x36 ;  /* 0x0000ad800000791a */ /* 0x000fe80000000000 */
[----:B------:R-:W2:Y:S02]  /*3400*/  UTCATOMSWS.FIND_AND_SET.ALIGN UP0, UR4, UR4 ;  /* 0x00000004000475e3 */ /* 0x000ea40008000800 */
[----:B--2---:R-:W-:Y:S01]  /*3410*/  MOV R4, UR4 ;  /* 0x0000000400047c02 */ /* 0x004fe20008000f00 */
[----:B------:R-:W-:Y:S06]  /*3420*/  BRA.U UP0, `(.L_x_62) ;  /* 0x0000000100187547 */ /* 0x000fec000b800000 */
.L_x_63:
[----:B------:R-:W-:Y:S05]  /*3430*/  NANOSLEEP 0x64 ;  /* 0x000000640000795d */ /* 0x000fea0003800000 */
[----:B------:R-:W-:-:S05]  /*3440*/  UMOV UR4, 0x10 ;  /* 0x0000001000047882 */ /* 0x000fca0000000000 */
[----:B------:R-:W-:Y:S04]  /*3450*/  DEPBAR.LE SB2, 0x36 ;  /* 0x0000ad800000791a */ /* 0x000fe80000000000 */
[----:B------:R-:W2:Y:S02]  /*3460*/  UTCATOMSWS.FIND_AND_SET.ALIGN UP0, UR4, UR4 ;  /* 0x00000004000475e3 */ /* 0x000ea40008000800 */
[----:B--2---:R-:W-:Y:S01]  /*3470*/  MOV R4, UR4 ;  /* 0x0000000400047c02 */ /* 0x004fe20008000f00 */
[----:B------:R-:W-:Y:S05]  /*3480*/  BRA.U !UP0, `(.L_x_63) ;  /* 0xfffffffd08e87547 */ /* 0x000fea000b83ffff */
.L_x_62:
[-C--:B------:R-:W-:Y:S02]  /*3490*/  SHF.L.U32 R3, R3, R4.reuse, RZ ;  /* 0x0000000403037219 */ /* 0x080fe400000006ff */
[----:B------:R-:W-:Y:S01]  /*34a0*/  SHF.L.U32 R0, R0, R4, RZ ;  /* 0x0000000400007219 */ /* 0x000fe200000006ff */
[----:B------:R-:W-:Y:S02]  /*34b0*/  IMAD.SHL.U32 R4, R4, 0x20, RZ ;  /* 0x0000002004047824 */ /* 0x000fe400078e00ff */
[----:B------:R2:W-:Y:S04]  /*34c0*/  ATOMS.OR RZ, [UR5+0x14], R3 ;  /* 0x00001403ffff798c */ /* 0x0005e8000b000005 */
[----:B------:R2:W-:Y:S04]  /*34d0*/  ATOMS.OR RZ, [UR5+0x18], R0 ;  /* 0x00001800ffff798c */ /* 0x0005e8000b000005 */
[----:B------:R2:W-:Y:S01]  /*34e0*/  STS [UR6+0x140], R4 ;  /* 0x00014004ff007988 */ /* 0x0005e20008000806 */
[----:B------:R-:W-:Y:S05]  /*34f0*/  BRA `(.L_x_61) ;  /* 0x0000000000107947 */ /* 0x000fea0003800000 */
.L_x_60:
[----:B------:R-:W-:Y:S02]  /*3500*/  MOV R0, 0xffffffff ;  /* 0xffffffff00007802 */ /* 0x000fe40000000f00 */
[----:B------:R-:W-:-:S03]  /*3510*/  MOV R4, 0x3540 ;  /* 0x0000354000047802 */ /* 0x000fc60000000f00 */
[----:B------:R2:W-:Y:S04]  /*3520*/  STS [UR6+0x140], R0 ;  /* 0x00014000ff007988 */ /* 0x0005e80008000806 */
[----:B-12--5:R-:W-:Y:S05]  /*3530*/  CALL.REL.NOINC `($__internal_1_$__cuda_sm10x_tcgen05_guardrail_trap_phase_invalid_during_alloc) ;  /* 0x0000006000707944 */ /* 0x026fea0003c00000 */
.L_x_61:
[----:B------:R-:W-:Y:S05]  /*3540*/  WARPSYNC.ALL ;  /* 0x0000000000007948 */ /* 0x000fea0003800000 */
[----:B------:R-:W3:Y:S01]  /*3550*/  S2UR UR4, SR_CgaCtaId ;  /* 0x00000000000479c3 */ /* 0x000ee20000008800 */
[----:B------:R-:W-:Y:S01]  /*3560*/  UMOV UR41, 0x400 ;  /* 0x0000040000297882 */ /* 0x000fe20000000000 */
[----:B------:R-:W-:-:S06]  /*3570*/  NOP ;  /* 0x0000000000007918 */ /* 0x000fcc0000000000 */
[----:B------:R-:W-:Y:S06]  /*3580*/  BAR.ARV 0x6, 0xa0 ;  /* 0x0182800000007b1d */ /* 0x000fec0000002000 */
[----:B------:R-:W4:Y:S01]  /*3590*/  LDCU UR6, c[0x0][0x38c] ;  /* 0x00007180ff0677ac */ /* 0x000f220008000800 */
[----:B------:R-:W-:Y:S01]  /*35a0*/  LOP3.LUT R2, R2, 0xffff, RZ, 0xc0, !PT ;  /* 0x0000ffff02027812 */ /* 0x000fe200078ec0ff */
[----:B------:R-:W-:Y:S01]  /*35b0*/  IMAD.MOV.U32 R11, RZ, RZ, 0x1 ;  /* 0x00000001ff0b7424 */ /* 0x000fe200078e00ff */
[----:B------:R-:W-:Y:S01]  /*35c0*/  CS2R R8, SRZ ;  /* 0x0000000000087805 */ /* 0x000fe2000001ff00 */
[----:B------:R-:W1:Y:S01]  /*35d0*/  LDCU UR7, c[0x0][0x38c] ;  /* 0x00007180ff0777ac */ /* 0x000e620008000800 */
[----:B------:R-:W-:Y:S01]  /*35e0*/  R2UR UR42, R2 ;  /* 0x00000000022a72ca */ /* 0x000fe200000e0000 */
[----:B------:R-:W-:Y:S01]  /*35f0*/  IMAD.MOV.U32 R10, RZ, RZ, RZ ;  /* 0x000000ffff0a7224 */ /* 0x000fe200078e00ff */
[----:B------:R-:W-:Y:S01]  /*3600*/  UMOV UR45, URZ ;  /* 0x000000ff002d7c82 */ /* 0x000fe20008000000 */
[----:B------:R-:W-:Y:S01]  /*3610*/  UMOV UR39, URZ ;  /* 0x000000ff00277c82 */ /* 0x000fe20008000000 */
[----:B---3--:R-:W-:Y:S01]  /*3620*/  ULEA UR41, UR4, UR41, 0x18 ;  /* 0x0000002904297291 */ /* 0x008fe2000f8ec0ff */
[----:B------:R-:W-:Y:S01]  /*3630*/  UMOV UR62, 0x0 ;  /* 0x00000000003e7882 */ /* 0x000fe20000000000 */
[----:B------:R-:W-:-:S02]  /*3640*/  UMOV UR63, 0x4200010 ;  /* 0x04200010003f7882 */ /* 0x000fc40000000000 */
[----:B------:R-:W-:Y:S02]  /*3650*/  UIADD3 UR5, UPT, UPT, UR41, 0x4400, URZ ;  /* 0x0000440029057890 */ /* 0x000fe4000fffe0ff */
[----:B------:R-:W-:Y:S02]  /*3660*/  UIADD3 UR4, UPT, UPT, UR41, 0x14400, URZ ;  /* 0x0001440029047890 */ /* 0x000fe4000fffe0ff */
[----:B----4-:R-:W-:Y:S01]  /*3670*/  UIADD3 UR6, UPT, UPT, UR6, 0x7f, URZ ;  /* 0x0000007f06067890 */ /* 0x010fe2000fffe0ff */
[----:B--2---:R-:W2:Y:S01]  /*3680*/  LDS R0, [UR41+0x140] ;  /* 0x00014029ff007984 */ /* 0x004ea20008000800 */
[----:B------:R-:W-:Y:S02]  /*3690*/  USHF.R.U32.HI UR5, URZ, 0x4, UR5 ;  /* 0x00000004ff057899 */ /* 0x000fe40008011605 */
[----:B------:R-:W-:Y:S02]  /*36a0*/  USHF.R.S32.HI UR47, URZ, 0x1f, UR6 ;  /* 0x0000001fff2f7899 */ /* 0x000fe40008011406 */
[----:B------:R-:W-:-:S02]  /*36b0*/  USHF.R.U32.HI UR4, URZ, 0x4, UR4 ;  /* 0x00000004ff047899 */ /* 0x000fc40008011604 */
[----:B------:R-:W-:Y:S02]  /*36c0*/  ULEA.HI UR47, UR47, UR6, URZ, 0x7 ;  /* 0x000000062f2f7291 */ /* 0x000fe4000f8f38ff */
[----:B------:R-:W-:Y:S02]  /*36d0*/  ULOP3.LUT UR5, UR5, 0x3fff, URZ, 0xc0, !UPT ;  /* 0x00003fff05057892 */ /* 0x000fe4000f8ec0ff */
[----:B------:R-:W-:Y:S02]  /*36e0*/  USHF.R.S32.HI UR47, URZ, 0x7, UR47 ;  /* 0x00000007ff2f7899 */ /* 0x000fe4000801142f */
[----:B------:R-:W-:Y:S02]  /*36f0*/  ULOP3.LUT UR4, UR4, 0x3fff, URZ, 0xc0, !UPT ;  /* 0x00003fff04047892 */ /* 0x000fe4000f8ec0ff */
[----:B------:R-:W-:Y:S01]  /*3700*/  UISETP.LT.AND UP0, UPT, UR47, 0x1, UPT ;  /* 0x000000012f00788c */ /* 0x000fe2000bf01270 */
[----:B------:R-:W-:Y:S01]  /*3710*/  UMOV UR60, 0x0 ;  /* 0x00000000003c7882 */ /* 0x000fe20000000000 */
[----:B------:R-:W-:-:S02]  /*3720*/  UMOV UR61, 0x4200010 ;  /* 0x04200010003d7882 */ /* 0x000fc40000000000 */
[----:B------:R-:W-:Y:S01]  /*3730*/  USEL UR64, UR47, 0x1, !UP0 ;  /* 0x000000012f407887 */ /* 0x000fe2000c000000 */
[----:B------:R-:W-:Y:S01]  /*3740*/  UMOV UR58, 0x0 ;  /* 0x00000000003a7882 */ /* 0x000fe20000000000 */
[----:B------:R-:W-:Y:S01]  /*3750*/  UMOV UR59, 0x4200010 ;  /* 0x04200010003b7882 */ /* 0x000fe20000000000 */
[----:B------:R-:W-:Y:S01]  /*3760*/  UMOV UR56, 0x0 ;  /* 0x0000000000387882 */ /* 0x000fe20000000000 */
[----:B------:R-:W-:Y:S01]  /*3770*/  UMOV UR57, 0x4200010 ;  /* 0x0420001000397882 */ /* 0x000fe20000000000 */
[----:B------:R-:W-:Y:S01]  /*3780*/  UMOV UR54, 0x0 ;  /* 0x0000000000367882 */ /* 0x000fe20000000000 */
[----:B------:R-:W-:Y:S01]  /*3790*/  UMOV UR55, 0x4200010 ;  /* 0x0420001000377882 */ /* 0x000fe20000000000 */
[----:B------:R-:W-:Y:S01]  /*37a0*/  UMOV UR52, 0x0 ;  /* 0x0000000000347882 */ /* 0x000fe20000000000 */
[----:B------:R-:W-:Y:S01]  /*37b0*/  UMOV UR53, 0x4200010 ;  /* 0x0420001000357882 */ /* 0x000fe20000000000 */
[----:B------:R-:W-:Y:S02]  /*37c0*/  ULOP3.LUT UR43, UR5, 0x10000, URZ, 0xfc, !UPT ;  /* 0x00010000052b7892 */ /* 0x000fe4000f8efcff */
[----:B------:R-:W-:-:S02]  /*37d0*/  ULOP3.LUT UR44, UR4, 0x10000, URZ, 0xfc, !UPT ;  /* 0x00010000042c7892 */ /* 0x000fc4000f8efcff */
[----:B------:R-:W-:Y:S02]  /*37e0*/  UIADD3 UR64, UPT, UPT, -UR64, URZ, URZ ;  /* 0x000000ff40407290 */ /* 0x000fe4000fffe1ff */
[----:B-1----:R-:W-:Y:S01]  /*37f0*/  UISETP.GE.AND UP4, UPT, UR7, 0x1, UPT ;  /* 0x000000010700788c */ /* 0x002fe2000bf86270 */
[----:B------:R-:W-:Y:S01]  /*3800*/  UMOV UR50, 0x0 ;  /* 0x0000000000327882 */ /* 0x000fe20000000000 */
[----:B------:R-:W-:Y:S01]  /*3810*/  UMOV UR51, 0x4200010 ;  /* 0x0420001000337882 */ /* 0x000fe20000000000 */
[----:B------:R-:W-:Y:S01]  /*3820*/  UMOV UR48, 0x0 ;  /* 0x0000000000307882 */ /* 0x000fe20000000000 */
[----:B--2---:R-:W-:Y:S01]  /*3830*/  R2UR UR65, R0 ;  /* 0x00000000004172ca */ /* 0x004fe200000e0000 */
[----:B------:R-:W-:-:S14]  /*3840*/  UMOV UR49, 0x4200010 ;  /* 0x0420001000317882 */ /* 0x000fdc0000000000 */
.L_x_70:
[----:B------:R-:W-:Y:S02]  /*3850*/  LEA R0, R10, UR41, 0x3 ;  /* 0x000000290a007c11 */ /* 0x000fe4000f8e18ff */
[----:B------:R-:W-:Y:S02]  /*3860*/  SHF.L.U32 R2, R9, 0x1f, RZ ;  /* 0x0000001f09027819 */ /* 0x000fe400000006ff */
[----:B------:R-:W-:Y:S01]  /*3870*/  PLOP3.LUT P0, PT, PT, PT, UP4, 0x80, 0x8 ;  /* 0x000000000008781c */ /* 0x000fe20003f0f048 */
[----:B------:R-:W-:Y:S01]  /*3880*/  VIADD R3, R0, 0xa0 ;  /* 0x000000a000037836 */ /* 0x000fe20000000000 */
[----:B-1----:R-:W1:Y:S02]  /*3890*/  SYNCS.PHASECHK.TRANS64.TRYWAIT P1, [R0+URZ+0x90], R2 ;  /* 0x00009002000075a7 */ /* 0x002e6400080211ff */
[----:B-1-3--:R-:W-:Y:S09]  /*38a0*/  @!P1 BRA `(.L_x_64) ;  /* 0x0000005400949947 */ /* 0x00aff20003800000 */
.L_x_157:
[----:B------:R-:W-:Y:S01]  /*38b0*/  LEA R4, R10, UR41, 0x4 ;  /* 0x000000290a047c11 */ /* 0x000fe2000f8e20ff */
[----:B------:R-:W-:Y:S01]  /*38c0*/  @UP4 ULEA UR4, UR39, UR41, 0x3 ;  /* 0x0000002927044291 */ /* 0x000fe2000f8e18ff */
[----:B------:R-:W-:Y:S01]  /*38d0*/  PLOP3.LUT P2, PT, PT, PT, PT, 0x80, 0x8 ;  /* 0x000000000008781c */ /* 0x000fe20003f4f070 */
[----:B------:R-:W-:Y:S01]  /*38e0*/  ULEA UR46, UR45, UR41, 0x3 ;  /* 0x000000292d2e7291 */ /* 0x000fe2000f8e18ff */
[----:B------:R-:W-:Y:S02]  /*38f0*/  PRMT R3, RZ, 0x654, R3 ;  /* 0x00000654ff037816 */ /* 0x000fe40000000003 */
[----:B------:R-:W2:Y:S01]  /*3900*/  LDS.128 R4, [R4+0x120] ;  /* 0x0001200004047984 */ /* 0x000ea20000000c00 */
[----:B-1----:R-:W-:Y:S02]  /*3910*/  @P0 SHF.L.U32 R2, R8, 0x1f, RZ ;  /* 0x0000001f08020819 */ /* 0x002fe400000006ff */
[----:B------:R-:W-:Y:S01]  /*3920*/  SHF.L.U32 R0, R11, 0x1f, RZ ;  /* 0x0000001f0b007819 */ /* 0x000fe200000006ff */
[----:B------:R-:W-:Y:S01]  /*3930*/  @!PT LDS RZ, [RZ] ;  /* 0x00000000fffff984 */ /* 0x000fe20000000800 */
[----:B------:R-:W-:Y:S01]  /*3940*/  @!PT LDS RZ, [RZ] ;  /* 0x00000000fffff984 */ /* 0x000fe20000000800 */
[----:B------:R-:W-:Y:S01]  /*3950*/  @!PT LDS RZ, [RZ] ;  /* 0x00000000fffff984 */ /* 0x000fe20000000800 */
[----:B------:R-:W-:Y:S01]  /*3960*/  @!PT LDS RZ, [RZ] ;  /* 0x00000000fffff984 */ /* 0x000fe20000000800 */
[----:B------:R1:W-:Y:S06]  /*3970*/  MEMBAR.ALL.CTA ;  /* 0x0000000000007992 */ /* 0x0003ec0000008000 */
[----:B-1----:R-:W1:Y:S02]  /*3980*/  FENCE.VIEW.ASYNC.S ;  /* 0x00000000000073c6 */ /* 0x002e640000000000 */
[----:B-1----:R1:W-:Y:S01]  /*3990*/  SYNCS.ARRIVE.TRANS64.RED.A1T0 RZ, [R3+URZ], RZ ;  /* 0x000000ff03ff79a7 */ /* 0x0023e200081004ff */
[----:B------:R1:W3:Y:S01]  /*39a0*/  @P0 SYNCS.PHASECHK.TRANS64.TRYWAIT P2, [UR4], R2 ;  /* 0x00000002ff0005a7 */ /* 0x0002e20008041104 */
[----:B------:R-:W-:Y:S01]  /*39b0*/  ULEA.HI UR4, UR45, UR45, URZ, 0x1 ;  /* 0x0000002d2d047291 */ /* 0x000fe2000f8f08ff */
[----:B--2---:R-:W-:-:S03]  /*39c0*/  LOP3.LUT P1, RZ, R6, 0x1, RZ, 0xc0, !PT ;  /* 0x0000000106ff7812 */ /* 0x004fc6000782c0ff */
[----:B------:R-:W-:Y:S02]  /*39d0*/  USHF.L.U32 UR5, UR4, 0x6, URZ ;  /* 0x0000000604057899 */ /* 0x000fe400080006ff */
[----:B------:R-:W-:Y:S02]  /*39e0*/  ULOP3.LUT UR36, UR4, 0xffe, URZ, 0xc0, !UPT ;  /* 0x00000ffe04247892 */ /* 0x000fe4000f8ec0ff */
[----:B------:R-:W-:Y:S02]  /*39f0*/  ULOP3.LUT UR4, UR5, 0xffffff80, URZ, 0xc0, !UPT ;  /* 0xffffff8005047892 */ /* 0x000fe4000f8ec0ff */
[----:B------:R-:W-:Y:S02]  /*3a00*/  UIADD3 UR36, UPT, UPT, -UR36, UR45, URZ ;  /* 0x0000002d24247290 */ /* 0x000fe4000fffe1ff */
[----:B------:R-:W-:Y:S01]  /*3a10*/  UIADD3 UR4, UPT, UPT, UR65, UR4, URZ ;  /* 0x0000000441047290 */ /* 0x000fe2000fffe0ff */
[----:B------:R-:W2:Y:S03]  /*3a20*/  SYNCS.PHASECHK.TRANS64.TRYWAIT P0, [UR46+0xd0], R0 ;  /* 0x0000d000ff0075a7 */ /* 0x000ea6000800112e */
[----:B------:R-:W-:Y:S01]  /*3a30*/  ULEA UR36, UR36, UR4, 0x14 ;  /* 0x0000000424247291 */ /* 0x000fe2000f8ea0ff */
[----:B-123--:R-:W-:Y:S11]  /*3a40*/  @!P0 BRA `(.L_x_65) ;  /* 0x0000005400408947 */ /* 0x00eff60003800000 */
.L_x_159:
[----:B------:R-:W-:Y:S01]  /*3a50*/  IADD3 R10, PT, PT, R10, 0x1, RZ ;  /* 0x000000010a0a7810 */ /* 0x000fe20007ffe0ff */
[----:B------:R-:W-:Y:S06]  /*3a60*/  BRA.U !UP4, `(.L_x_66) ;  /* 0x000000050c107547 */ /* 0x000fec000b800000 */
[----:B------:R-:W-:Y:S01]  /*3a70*/  UPLOP3.LUT UP2, UPT, UPT, UPT, UPT, 0x40, 0x4 ;  /* 0x000000000004789c */ /* 0x000fe20003f4e870 */
[----:B------:R-:W-:Y:S01]  /*3a80*/  UMOV UR38, UR64 ;  /* 0x0000004000267c82 */ /* 0x000fe20008000000 */
[----:B------:R-:W-:Y:S01]  /*3a90*/  UMOV UR37, UR47 ;  /* 0x0000002f00257c82 */ /* 0x000fe20008000000 */
[----:B------:R-:W-:-:S08]  /*3aa0*/  UMOV UR5, UR39 ;  /* 0x0000002700057c82 */ /* 0x000fd00008000000 */
.L_x_69:
[----:B------:R-:W-:Y:S02]  /*3ab0*/  UIADD3 UR38, UPT, UPT, UR38, 0x1, URZ ;  /* 0x0000000126267890 */ /* 0x000fe4000fffe0ff */
[----:B------:R-:W-:Y:S02]  /*3ac0*/  ULEA UR7, UR5, UR41, 0x3 ;  /* 0x0000002905077291 */ /* 0x000fe4000f8e18ff */
[----:B------:R-:W-:Y:S01]  /*3ad0*/  UISETP.NE.AND UP3, UPT, UR38, URZ, UPT ;  /* 0x000000ff2600728c */ /* 0x000fe2000bf65270 */
[----:B--23--:R-:W-:Y:S10]  /*3ae0*/  @P2 BRA `(.L_x_67) ;  /* 0x00000000000c2947 */ /* 0x00cff40003800000 */
[----:B-1----:R-:W-:Y:S04]  /*3af0*/  SHF.L.U32 R2, R8, 0x1f, RZ ;  /* 0x0000001f08027819 */ /* 0x002fe800000006ff */
[----:B------:R-:W1:Y:S02]  /*3b00*/  SYNCS.PHASECHK.TRANS64.TRYWAIT P0, [UR7], R2 ;  /* 0x00000002ff0075a7 */ /* 0x000e640008001107 */
[----:B-1----:R-:W-:Y:S05]  /*3b10*/  @!P0 BRA `(.L_x_68) ;  /* 0x0000005400248947 */ /* 0x002fea0003800000 */
.L_x_67:
[----:B------:R-:W-:Y:S01]  /*3b20*/  UISETP.NE.AND UP0, UPT, UR37, 0x1, UPT ;  /* 0x000000012500788c */ /* 0x000fe2000bf05270 */
[----:B------:R-:W-:Y:S01]  /*3b30*/  PLOP3.LUT P2, PT, PT, PT, PT, 0x80, 0x8 ;  /* 0x000000000008781c */ /* 0x000fe20003f4f070 */
[----:B------:R-:W-:Y:S02]  /*3b40*/  UIADD3 UR4, UPT, UPT, UR5, 0x1, URZ ;  /* 0x0000000105047890 */ /* 0x000fe4000fffe0ff */
[----:B------:R-:W-:Y:S02]  /*3b50*/  UIADD3 UR40, UPT, UPT, UR7, 0x20, URZ ;  /* 0x0000002007287890 */ /* 0x000fe4000fffe0ff */
[----:B------:R-:W-:Y:S01]  /*3b60*/  UISETP.NE.AND UP1, UPT, UR4, 0x4, UPT ;  /* 0x000000040400788c */ /* 0x000fe2000bf25270 */
[----:B------:R-:W-:Y:S01]  /*3b70*/  PLOP3.LUT P0, PT, PT, PT, UP0, 0x80, 0x8 ;  /* 0x000000000008781c */ /* 0x000fe20003f0f008 */
[----:B------:R-:W-:Y:S02]  /*3b80*/  UIADD3 UR37, UPT, UPT, UR37, -0x1, URZ ;  /* 0xffffffff25257890 */ /* 0x000fe4000fffe0ff */
[----:B------:R-:W-:Y:S02]  /*3b90*/  USEL UR6, URZ, 0x1, UP1 ;  /* 0x00000001ff067887 */ /* 0x000fe40008800000 */
[----:B------:R-:W-:Y:S01]  /*3ba0*/  USEL UR39, UR4, URZ, UP1 ;  /* 0x000000ff04277287 */ /* 0x000fe20008800000 */
[----:B------:R-:W-:Y:S01]  /*3bb0*/  UMOV UR7, 0x40004040 ;  /* 0x4000404000077882 */ /* 0x000fe20000000000 */
[----:B------:R-:W-:Y:S02]  /*3bc0*/  UMOV UR35, 0x40004040 ;  /* 0x4000404000237882 */ /* 0x000fe40000000000 */
[----:B------:R-:W-:Y:S01]  /*3bd0*/  @UP0 ULEA UR4, UR39, UR41, 0x3 ;  /* 0x0000002927040291 */ /* 0x000fe2000f8e18ff */
[----:B------:R-:W-:Y:S01]  /*3be0*/  LOP3.LUT R8, R8, UR6, RZ, 0x3c, !PT ;  /* 0x0000000608087c12 */ /* 0x000fe2000f8e3cff */
[----:B------:R-:W-:Y:S01]  /*3bf0*/  ULEA UR6, UR5, UR44, 0xb ;  /* 0x0000002c05067291 */ /* 0x000fe2000f8e58ff */
[----:B------:R-:W-:Y:S02]  /*3c00*/  UMOV UR33, 0x40004040 ;  /* 0x4000404000217882 */ /* 0x000fe40000000000 */
[----:B-1----:R-:W-:Y:S01]  /*3c10*/  @P0 SHF.L.U32 R0, R8, 0x1f, RZ ;  /* 0x0000001f08000819 */ /* 0x002fe200000006ff */
[----:B------:R-:W-:Y:S02]  /*3c20*/  UIADD3 UR34, UPT, UPT, UR6, 0x2, URZ ;  /* 0x0000000206227890 */ /* 0x000fe4000fffe0ff */
[----:B------:R-:W-:Y:S01]  /*3c30*/  UIADD3 UR30, UPT, UPT, UR6, 0x4, URZ ;  /* 0x00000004061e7890 */ /* 0x000fe2000fffe0ff */
[----:B------:R2:W3:Y:S01]  /*3c40*/  @P0 SYNCS.PHASECHK.TRANS64.TRYWAIT P2, [UR4], R0 ;  /* 0x00000000ff0005a7 */ /* 0x0004e20008041104 */
[----:B------:R-:W-:Y:S02]  /*3c50*/  ULEA UR4, UR5, UR43, 0xa ;  /* 0x0000002b05047291 */ /* 0x000fe4000f8e50ff */
[----:B------:R-:W-:Y:S02]  /*3c60*/  UIADD3 UR26, UPT, UPT, UR6, 0x6, URZ ;  /* 0x00000006061a7890 */ /* 0x000fe4000fffe0ff */
        /* <DEDUP_REMOVED lines=10> */
[----:B------:R-:W-:Y:S01]  /*3d10*/  UIADD3 UR8, UPT, UPT, UR4, 0x206, URZ ;  /* 0x0000020604087890 */ /* 0x000fe2000fffe0ff */
[----:B------:R-:W-:Y:S01]  /*3d20*/  UMOV UR5, 0x40004040 ;  /* 0x4000404000057882 */ /* 0x000fe20000000000 */
[----:B------:R-:W-:Y:S01]  /*3d30*/  UMOV UR31, 0x40004040 ;  /* 0x40004040001f7882 */ /* 0x000fe20000000000 */
[----:B------:R1:W-:Y:S01]  /*3d40*/  UTCHMMA gdesc[UR4], gdesc[UR6], tmem[UR36], tmem[UR62], idesc[UR63], UP2 ;  /* 0x00ff3e06040075ea */ /* 0x0003e20009000024 */
[----:B------:R-:W-:Y:S01]  /*3d50*/  UPLOP3.LUT UP2, UPT, UPT, UPT, UPT, 0x80, 0x8 ;  /* 0x000000000008789c */ /* 0x000fe20003f4f070 */
[----:B------:R2:W-:Y:S01]  /*3d60*/  UTCHMMA gdesc[UR32], gdesc[UR34], tmem[UR36], tmem[UR60], idesc[UR61], UPT ;  /* 0x00ff3c22200075ea */ /* 0x0005e2000b800024 */
[----:B------:R-:W-:Y:S01]  /*3d70*/  UMOV UR29, 0x40004040 ;  /* 0x40004040001d7882 */ /* 0x000fe20000000000 */
[----:B------:R-:W-:Y:S01]  /*3d80*/  UMOV UR27, 0x40004040 ;  /* 0x40004040001b7882 */ /* 0x000fe20000000000 */
        /* <DEDUP_REMOVED lines=12> */
[----:B------:R-:W-:Y:S01]  /*3e50*/  UMOV UR9, 0x40004040 ;  /* 0x4000404000097882 */ /* 0x000fe20000000000 */
[----:B------:R2:W-:Y:S01]  /*3e60*/  UTCHMMA gdesc[UR12], gdesc[UR14], tmem[UR36], tmem[UR50], idesc[UR51], UPT ;  /* 0x00ff320e0c0075ea */ /* 0x0005e2000b800024 */
[----:B------:R2:W-:Y:S01]  /*3e70*/  UTCHMMA gdesc[UR8], gdesc[UR10], tmem[UR36], tmem[UR48], idesc[UR49], UPT ;  /* 0x00ff300a080075ea */ /* 0x0005e2000b800024 */
[----:B------:R2:W-:Y:S01]  /*3e80*/  UTCBAR.MULTICAST [UR40], URZ, UR42 ;  /* 0x000000ff280073e9 */ /* 0x0005e2000800082a */
[----:B-1----:R-:W-:Y:S01]  /*3e90*/  UMOV UR5, UR39 ;  /* 0x0000002700057c82 */ /* 0x002fe20008000000 */
[----:B------:R-:W-:Y:S05]  /*3ea0*/  BRA.U UP3, `(.L_x_69) ;  /* 0xfffffffd03007547 */ /* 0x000fea000b83ffff */
.L_x_66:
[----:B------:R-:W-:Y:S01]  /*3eb0*/  UIADD3 UR4, UPT, UPT, UR45, 0x1, URZ ;  /* 0x000000012d047890 */ /* 0x000fe2000fffe0ff */
[C---:B------:R-:W-:Y:S01]  /*3ec0*/  ISETP.NE.AND P0, PT, R10.reuse, 0x2, PT ;  /* 0x000000020a00780c */ /* 0x040fe20003f05270 */
[----:B------:R-:W-:Y:S02]  /*3ed0*/  UIADD3 UR5, UPT, UPT, UR46, 0xb0, URZ ;  /* 0x000000b02e057890 */ /* 0x000fe4000fffe0ff */
[----:B------:R-:W-:Y:S01]  /*3ee0*/  UISETP.NE.AND UP0, UPT, UR4, 0x4, UPT ;  /* 0x000000040400788c */ /* 0x000fe2000bf05270 */
[----:B-12---:R-:W-:Y:S02]  /*3ef0*/  SEL R0, RZ, 0x1, P0 ;  /* 0x00000001ff007807 */ /* 0x006fe40000000000 */
[----:B------:R-:W-:Y:S01]  /*3f00*/  SEL R10, R10, RZ, P0 ;  /* 0x000000ff0a0a7207 */ /* 0x000fe20000000000 */
[----:B------:R-:W-:Y:S01]  /*3f10*/  USEL UR6, URZ, 0x1, UP0 ;  /* 0x00000001ff067887 */ /* 0x000fe20008000000 */
[----:B------:R-:W-:Y:S01]  /*3f20*/  LOP3.LUT R9, R9, R0, RZ, 0x3c, !PT ;  /* 0x0000000009097212 */ /* 0x000fe200078e3cff */
[----:B------:R-:W-:Y:S01]  /*3f30*/  USEL UR45, UR4, URZ, UP0 ;  /* 0x000000ff042d7287 */ /* 0x000fe20008000000 */
[----:B------:R1:W-:Y:S03]  /*3f40*/  UTCBAR [UR5], URZ ;  /* 0x000000ff050073e9 */ /* 0x0003e600080000ff */
[----:B------:R-:W-:Y:S01]  /*3f50*/  LOP3.LUT R11, R11, UR6, RZ, 0x3c, !PT ;  /* 0x000000060b0b7c12 */ /* 0x000fe2000f8e3cff */
[----:B------:R-:W-:Y:S07]  /*3f60*/  @P1 BRA `(.L_x_70) ;  /* 0xfffffff800381947 */ /* 0x000fee000383ffff */
[----:B------:R-:W2:Y:S01]  /*3f70*/  S2UR UR8, SR_CgaCtaId ;  /* 0x00000000000879c3 */ /* 0x000ea20000008800 */
[----:B------:R-:W-:Y:S01]  /*3f80*/  ELECT P0, URZ, PT ;  /* 0x0000000000ff782f */ /* 0x000fe20003800000 */
[----:B------:R-:W-:Y:S01]  /*3f90*/  IMAD.MOV.U32 R0, RZ, RZ, 0x1 ;  /* 0x00000001ff007424 */ /* 0x000fe200078e00ff */
[----:B------:R-:W-:Y:S01]  /*3fa0*/  UIADD3 UR41, UPT, UPT, UR41, 0xd0, URZ ;  /* 0x000000d029297890 */ /* 0x000fe2000fffe0ff */
[----:B------:R-:W-:Y:S01]  /*3fb0*/  SHF.L.U32 R2, R11, 0x1f, RZ ;  /* 0x0000001f0b027819 */ /* 0x000fe200000006ff */
[----:B------:R-:W-:-:S03]  /*3fc0*/  UMOV UR4, 0x40 ;  /* 0x0000004000047882 */ /* 0x000fc60000000000 */
[----:B------:R-:W-:Y:S01]  /*3fd0*/  UVIRTCOUNT.DEALLOC.SMPOOL 0x80 ;  /* 0x000000800000784c */ /* 0x000fe20000000000 */
[----:B--2---:R-:W-:Y:S02]  /*3fe0*/  ULEA UR8, UR8, UR4, 0x18 ;  /* 0x0000000408087291 */ /* 0x004fe4000f8ec0ff */
[----:B------:R-:W-:-:S07]  /*3ff0*/  ULEA UR4, UR45, UR41, 0x3 ;  /* 0x000000292d047291 */ /* 0x000fce000f8e18ff */
[----:B------:R2:W-:Y:S02]  /*4000*/  @P0 STS.U8 [UR8+0x1c], R0 ;  /* 0x00001c00ff000988 */ /* 0x0005e40008000008 */
[----:B------:R-:W4:Y:S02]  /*4010*/  SYNCS.PHASECHK.TRANS64.TRYWAIT P0, [UR4], R2 ;  /* 0x00000002ff0075a7 */ /* 0x000f240008001104 */
[----:B--2-4-:R-:W-:Y:S05]  /*4020*/  @!P0 BRA `(.L_x_71) ;  /* 0x0000004c00f88947 */ /* 0x014fea0003800000 */
.L_x_162:
[----:B------:R-:W-:-:S04]  /*4030*/  UIADD3 UR4, UPT, UPT, UR45, 0x1, URZ ;  /* 0x000000012d047890 */ /* 0x000fc8000fffe0ff */
[----:B------:R-:W-:-:S04]  /*4040*/  UISETP.NE.AND UP0, UPT, UR4, 0x4, UPT ;  /* 0x000000040400788c */ /* 0x000fc8000bf05270 */
[----:B------:R-:W-:Y:S02]  /*4050*/  USEL UR6, URZ, 0x1, UP0 ;  /* 0x00000001ff067887 */ /* 0x000fe40008000000 */
[----:B------:R-:W-:-:S04]  /*4060*/  USEL UR4, UR4, URZ, UP0 ;  /* 0x000000ff04047287 */ /* 0x000fc80008000000 */
[----:B-1----:R-:W-:Y:S01]  /*4070*/  ULEA UR5, UR4, UR41, 0x3 ;  /* 0x0000002904057291 */ /* 0x002fe2000f8e18ff */
[----:B--2---:R-:W-:-:S04]  /*4080*/  LOP3.LUT R2, R11, UR6, RZ, 0x3c, !PT ;  /* 0x000000060b027c12 */ /* 0x004fc8000f8e3cff */
[----:B------:R-:W-:-:S04]  /*4090*/  SHF.L.U32 R3, R2, 0x1f, RZ ;  /* 0x0000001f02037819 */ /* 0x000fc800000006ff */
[----:B------:R-:W1:Y:S02]  /*40a0*/  SYNCS.PHASECHK.TRANS64.TRYWAIT P0, [UR5], R3 ;  /* 0x00000003ff0075a7 */ /* 0x000e640008001105 */
[----:B-1----:R-:W-:Y:S05]  /*40b0*/  @!P0 BRA `(.L_x_72) ;  /* 0x0000004c00ec8947 */ /* 0x002fea0003800000 */
.L_x_164:
        /* <DEDUP_REMOVED lines=9> */
.L_x_166:
[----:B------:R-:W-:-:S04]  /*4150*/  UIADD3 UR4, UPT, UPT, UR4, 0x1, URZ ;  /* 0x0000000104047890 */ /* 0x000fc8000fffe0ff */
[----:B------:R-:W-:-:S04]  /*4160*/  UISETP.NE.AND UP0, UPT, UR4, 0x4, UPT ;  /* 0x000000040400788c */ /* 0x000fc8000bf05270 */
[----:B------:R-:W-:Y:S02]  /*4170*/  USEL UR5, URZ, 0x1, UP0 ;  /* 0x00000001ff057887 */ /* 0x000fe40008000000 */
[----:B------:R-:W-:-:S04]  /*4180*/  USEL UR4, UR4, URZ, UP0 ;  /* 0x000000ff04047287 */ /* 0x000fc80008000000 */
[----:B------:R-:W-:Y:S01]  /*4190*/  ULEA UR4, UR4, UR41, 0x3 ;  /* 0x0000002904047291 */ /* 0x000fe2000f8e18ff */
[----:B------:R-:W-:-:S04]  /*41a0*/  LOP3.LUT R2, R2, UR5, RZ, 0x3c, !PT ;  /* 0x0000000502027c12 */ /* 0x000fc8000f8e3cff */
[----:B------:R-:W-:-:S04]  /*41b0*/  SHF.L.U32 R2, R2, 0x1f, RZ ;  /* 0x0000001f02027819 */ /* 0x000fc800000006ff */
[----:B------:R-:W2:Y:S02]  /*41c0*/  SYNCS.PHASECHK.TRANS64.TRYWAIT P0, [UR4], R2 ;  /* 0x00000002ff0075a7 */ /* 0x000ea40008001104 */
[----:B--2---:R-:W-:Y:S05]  /*41d0*/  @!P0 BRA `(.L_x_74) ;  /* 0x0000004c00d48947 */ /* 0x004fea0003800000 */
.L_x_168:
[----:B------:R-:W-:Y:S01]  /*41e0*/  NOP ;  /* 0x0000000000007918 */ /* 0x000fe20000000000 */
[----:B-1----:R-:W1:Y:S01]  /*41f0*/  LDS R0, [UR8+0x14] ;  /* 0x00001408ff007984 */ /* 0x002e620008000800 */
[----:B------:R-:W-:Y:S01]  /*4200*/  ULOP3.LUT UR4, UR65, 0xffff, URZ, 0xc0, !UPT ;  /* 0x0000ffff41047892 */ /* 0x000fe2000f8ec0ff */
[----:B------:R-:W-:Y:S01]  /*4210*/  UMOV UR5, 0xffff ;  /* 0x0000ffff00057882 */ /* 0x000fe20000000000 */
[----:B------:R-:W-:Y:S02]  /*4220*/  UMOV UR6, 0x1 ;  /* 0x0000000100067882 */ /* 0x000fe40000000000 */
[----:B------:R-:W-:-:S04]  /*4230*/  USHF.R.U32.HI UR4, URZ, 0x5, UR4 ;  /* 0x00000005ff047899 */ /* 0x000fc80008011604 */
[----:B------:R-:W-:Y:S02]  /*4240*/  USHF.L.U32 UR5, UR5, UR4, URZ ;  /* 0x0000000405057299 */ /* 0x000fe400080006ff */
[----:B------:R-:W-:-:S04]  /*4250*/  USHF.L.U32 UR4, UR6, UR4, URZ ;  /* 0x0000000406047299 */ /* 0x000fc800080006ff */
[----:B-1----:R-:W-:-:S04]  /*4260*/  LOP3.LUT R0, R0, UR5, RZ, 0xc0, !PT ;  /* 0x0000000500007c12 */ /* 0x002fc8000f8ec0ff */
[----:B------:R-:W-:-:S13]  /*4270*/  ISETP.NE.AND P0, PT, R0, UR5, PT ;  /* 0x0000000500007c0c */ /* 0x000fda000bf05270 */
[----:B------:R-:W-:Y:S05]  /*4280*/  @P0 BRA `(.L_x_75) ;  /* 0x0000000000580947 */ /* 0x000fea0003800000 */
[----:B------:R-:W1:Y:S02]  /*4290*/  LDS R0, [UR8+0x18] ;  /* 0x00001808ff007984 */ /* 0x000e640008000800 */
[----:B-1----:R-:W-:-:S04]  /*42a0*/  LOP3.LUT R0, R0, UR4, RZ, 0xc0, !PT ;  /* 0x0000000400007c12 */ /* 0x002fc8000f8ec0ff */
[----:B------:R-:W-:-:S13]  /*42b0*/  ISETP.NE.AND P0, PT, R0, UR4, PT ;  /* 0x0000000400007c0c */ /* 0x000fda000bf05270 */
[----:B------:R-:W-:Y:S05]  /*42c0*/  @P0 BRA `(.L_x_76) ;  /* 0x00000000003c0947 */ /* 0x000fea0003800000 */
[----:B------:R-:W1:Y:S01]  /*42d0*/  S2R R2, SR_LANEID ;  /* 0x0000000000027919 */ /* 0x000e620000000000 */
[----:B------:R-:W-:-:S06]  /*42e0*/  ULOP3.LUT UR5, URZ, UR5, URZ, 0x33, !UPT ;  /* 0x00000005ff057292 */ /* 0x000fcc000f8e33ff */
[----:B------:R-:W-:-:S04]  /*42f0*/  IMAD.U32 R0, RZ, RZ, UR5 ;  /* 0x00000005ff007e24 */ /* 0x000fc8000f8e00ff */
[----:B------:R2:W4:Y:S02]  /*4300*/  REDUX UR7, R0 ;  /* 0x00000000000773c4 */ /* 0x0005240000000000 */
[----:B------:R1:W-:Y:S01]  /*4310*/  UTCATOMSWS.AND URZ, UR5 ;  /* 0x0000000500ff79e3 */ /* 0x0003e20008000000 */
[----:B--2---:R-:W-:Y:S01]  /*4320*/  LOP3.LUT R0, RZ, UR4, RZ, 0x33, !PT ;  /* 0x00000004ff007c12 */ /* 0x004fe2000f8e33ff */
[----:B------:R-:W-:Y:S02]  /*4330*/  VOTEU.ANY UR4, UPT, PT ;  /* 0x0000000000047886 */ /* 0x000fe400038e0100 */
[----:B------:R-:W-:Y:S02]  /*4340*/  UFLO.U32 UR4, UR4 ;  /* 0x00000004000472bd */ /* 0x000fe400080e0000 */
[----:B------:R-:W2:Y:S04]  /*4350*/  REDUX UR6, R0 ;  /* 0x00000000000673c4 */ /* 0x000ea80000000000 */
[----:B-1----:R-:W-:-:S02]  /*4360*/  ISETP.EQ.U32.AND P0, PT, R2, UR4, PT ;  /* 0x0000000402007c0c */ /* 0x002fc4000bf02070 */
[----:B----4-:R-:W-:-:S11]  /*4370*/  MOV R2, UR7 ;  /* 0x0000000700027c02 */ /* 0x010fd60008000f00 */
[----:B------:R1:W-:Y:S01]  /*4380*/  @P0 ATOMS.AND RZ, [UR8+0x14], R2 ;  /* 0x00001402ffff098c */ /* 0x0003e2000a800008 */
[----:B--2---:R-:W-:-:S05]  /*4390*/  IMAD.U32 R0, RZ, RZ, UR6 ;  /* 0x00000006ff007e24 */ /* 0x004fca000f8e00ff */
[----:B------:R1:W-:Y:S01]  /*43a0*/  @P0 ATOMS.AND RZ, [UR8+0x18], R0 ;  /* 0x00001800ffff098c */ /* 0x0003e2000a800008 */
[----:B------:R-:W-:Y:S05]  /*43b0*/  BRA `(.L_x_77) ;  /* 0x0000000000147947 */ /* 0x000fea0003800000 */
.L_x_76:
[----:B------:R-:W-:Y:S02]  /*43c0*/  MOV R2, 0x43e0 ;  /* 0x000043e000027802 */ /* 0x000fe40000000f00 */
[----:B---3-5:R-:W-:Y:S05]  /*43d0*/  CALL.REL.NOINC `($__internal_0_$__cuda_sm10x_tcgen05_guardrail_trap_col_being_dealloced_not_returned_by_alloc) ;  /* 0x0000005000bc7944 */ /* 0x028fea0003c00000 */
[----:B------:R-:W-:Y:S05]  /*43e0*/  BRA `(.L_x_77) ;  /* 0x0000000000087947 */ /* 0x000fea0003800000 */
.L_x_75:
[----:B------:R-:W-:Y:S02]  /*43f0*/  MOV R2, 0x4410 ;  /* 0x0000441000027802 */ /* 0x000fe40000000f00 */
[----:B---3-5:R-:W-:Y:S05]  /*4400*/  CALL.REL.NOINC `($__internal_2_$__cuda_sm10x_tcgen05_guardrail_trap_unallocated_columns_being_dealloced) ;  /* 0x0000005000c87944 */ /* 0x028fea0003c00000 */
.L_x_77:
[----:B------:R-:W-:Y:S01]  /*4410*/  NOP ;  /* 0x0000000000007918 */ /* 0x000fe20000000000 */
[----:B------:R-:W-:Y:S05]  /*4420*/  EXIT ;  /* 0x000000000000794d */ /* 0x000fea0003800000 */
.L_x_59:
[----:B------:R-:W-:-:S09]  /*4430*/  UISETP.NE.OR UP0, UPT, UR17, 0x3, !UP5 ;  /* 0x000000031100788c */ /* 0x000fd2000ef05670 */
[----:B------:R-:W-:Y:S05]  /*4440*/  BRA.U UP0, `(.L_x_78) ;  /* 0x0000001100547547 */ /* 0x000fea000b800000 */
[----:B------:R-:W2:Y:S01]  /*4450*/  LDCU UR31, c[0x0][0x370] ;  /* 0x00006e00ff1f77ac */ /* 0x000ea20008000800 */
[----:B------:R-:W3:Y:S01]  /*4460*/  LDC.64 R16, c[0x0][0x348] ;  /* 0x0000d200ff107b82 */ /* 0x000ee20000000a00 */
[----:B------:R-:W-:Y:S02]  /*4470*/  HFMA2 R13, -RZ, RZ, 0, 0 ;  /* 0x00000000ff0d7431 */ /* 0x000fe400000001ff */
[----:B------:R-:W-:Y:S01]  /*4480*/  IMAD.MOV.U32 R15, RZ, RZ, 0x1 ;  /* 0x00000001ff0f7424 */ /* 0x000fe200078e00ff */
[----:B------:R-:W2:Y:S01]  /*4490*/  LDCU.128 UR44, c[0x0][0xb10] ;  /* 0x00016200ff2c77ac */ /* 0x000ea20008000c00 */
[----:B------:R-:W-:Y:S01]  /*44a0*/  IMAD.MOV.U32 R14, RZ, RZ, RZ ;  /* 0x000000ffff0e7224 */ /* 0x000fe200078e00ff */
[----:B------:R-:W-:Y:S01]  /*44b0*/  MOV R7, 0x1000 ;  /* 0x0000100000077802 */ /* 0x000fe20000000f00 */
[----:B------:R-:W4:Y:S01]  /*44c0*/  LDCU UR30, c[0x0][0x374] ;  /* 0x00006e80ff1e77ac */ /* 0x000f220008000800 */
[----:B------:R-:W1:Y:S01]  /*44d0*/  LDC.64 R2, c[0x0][0x888] ;  /* 0x00022200ff027b82 */ /* 0x000e620000000a00 */
[----:B------:R-:W4:Y:S01]  /*44e0*/  LDCU UR15, c[0x0][0xb0c] ;  /* 0x00016180ff0f77ac */ /* 0x000f220008000800 */
[----:B------:R-:W3:Y:S06]  /*44f0*/  LDCU UR41, c[0x0][0xb20] ;  /* 0x00016400ff2977ac */ /* 0x000eec0008000800 */
[----:B------:R-:W1:Y:S01]  /*4500*/  LDC.64 R4, c[0x0][0x890] ;  /* 0x00022400ff047b82 */ /* 0x000e620000000a00 */
[----:B------:R-:W3:Y:S01]  /*4510*/  LDCU UR4, c[0x0][0xb30] ;  /* 0x00016600ff0477ac */ /* 0x000ee20008000800 */
[----:B------:R-:W-:Y:S01]  /*4520*/  UMOV UR21, 0x400 ;  /* 0x0000040000157882 */ /* 0x000fe20000000000 */
[----:B--2---:R-:W-:-:S02]  /*4530*/  UIMAD.WIDE.U32 UR6, UR31, UR44, URZ ;  /* 0x0000002c1f0672a5 */ /* 0x004fc4000f8e00ff */
[----:B----4-:R-:W-:Y:S02]  /*4540*/  UIMAD.WIDE.U32 UR8, UR30, UR47, URZ ;  /* 0x0000002f1e0872a5 */ /* 0x010fe4000f8e00ff */
[----:B------:R-:W-:Y:S02]  /*4550*/  ULEA UR21, UR52, UR21, 0x18 ;  /* 0x0000001534157291 */ /* 0x000fe4000f8ec0ff */
[----:B------:R-:W-:Y:S02]  /*4560*/  UPLOP3.LUT UP3, UPT, UPT, UPT, UPT, 0x40, 0x4 ;  /* 0x000000000004789c */ /* 0x000fe40003f6e870 */
[----:B------:R-:W-:Y:S01]  /*4570*/  UIADD3 UR37, UPT, UPT, UR21, 0x58, URZ ;  /* 0x0000005815257890 */ /* 0x000fe2000fffe0ff */
[----:B------:R-:W-:Y:S01]  /*4580*/  UMOV UR6, UR7 ;  /* 0x0000000700067c82 */ /* 0x000fe20008000000 */
[----:B------:R-:W-:Y:S01]  /*4590*/  UMOV UR38, UR9 ;  /* 0x0000000900267c82 */ /* 0x000fe20008000000 */
[----:B------:R-:W-:Y:S02]  /*45a0*/  UISETP.GE.AND UP0, UPT, UR42, 0x1, UPT ;  /* 0x000000012a00788c */ /* 0x000fe4000bf06270 */
[----:B------:R-:W-:Y:S01]  /*45b0*/  UISETP.NE.AND UP4, UPT, UR42, 0x1, UPT ;  /* 0x000000012a00788c */ /* 0x000fe2000bf85270 */
[----:B------:R-:W2:Y:S01]  /*45c0*/  LDCU.64 UR22, c[0x0][0xb28] ;  /* 0x00016500ff1677ac */ /* 0x000ea20008000a00 */
[----:B------:R-:W-:-:S02]  /*45d0*/  UISETP.NE.AND UP6, UPT, UR15, 0x1, UPT ;  /* 0x000000010f00788c */ /* 0x000fc4000bfc5270 */
[----:B------:R-:W-:Y:S02]  /*45e0*/  UISETP.NE.AND UP5, UPT, UR46, 0x1, UPT ;  /* 0x000000012e00788c */ /* 0x000fe4000bfa5270 */
[----:B------:R-:W-:Y:S02]  /*45f0*/  UIADD3 UR33, UPT, UPT, UR21, 0x40, URZ ;  /* 0x0000004015217890 */ /* 0x000fe4000fffe0ff */
[----:B------:R-:W-:Y:S02]  /*4600*/  UIADD3 UR25, UPT, UPT, UR21, 0x48, URZ ;  /* 0x0000004815197890 */ /* 0x000fe4000fffe0ff */
[----:B------:R-:W-:Y:S02]  /*4610*/  UIADD3 UR17, UPT, UPT, UR21, 0x50, URZ ;  /* 0x0000005015117890 */ /* 0x000fe4000fffe0ff */
[----:B------:R-:W-:Y:S02]  /*4620*/  UPRMT UR37, UR52, 0x654, UR37 ;  /* 0x0000065434257896 */ /* 0x000fe40008000025 */
[----:B------:R-:W-:-:S02]  /*4630*/  USHF.R.U32.HI UR39, URZ, UR45, UR6 ;  /* 0x0000002dff277299 */ /* 0x000fc40008011606 */
[----:B---3--:R-:W-:Y:S02]  /*4640*/  USHF.R.U32.HI UR38, URZ, UR41, UR38 ;  /* 0x00000029ff267299 */ /* 0x008fe40008011626 */
[----:B------:R-:W-:-:S11]  /*4650*/  UISETP.NE.AND UP2, UPT, UR4, 0x1, UPT ;  /* 0x000000010400788c */ /* 0x000fd6000bf45270 */
.L_x_89:
[C---:B------:R-:W-:Y:S02]  /*4660*/  LEA R12, R14.reuse, UR21, 0x3 ;  /* 0x000000150e0c7c11 */ /* 0x040fe4000f8e18ff */
[----:B------:R-:W-:Y:S02]  /*4670*/  SHF.L.U32 R0, R13, 0x1f, RZ ;  /* 0x0000001f0d007819 */ /* 0x000fe400000006ff */
[----:B------:R-:W-:Y:S02]  /*4680*/  LEA R8, R14, UR21, 0x4 ;  /* 0x000000150e087c11 */ /* 0x000fe4000f8e20ff */
[----:B---3--:R-:W3:Y:S02]  /*4690*/  SYNCS.PHASECHK.TRANS64.TRYWAIT P0, [R12+URZ+0x90], R0 ;  /* 0x000090000c0075a7 */ /* 0x008ee400080011ff */
[----:B---3--:R-:W-:Y:S05]  /*46a0*/  @!P0 BRA `(.L_x_79) ;  /* 0x0000004800b88947 */ /* 0x008fea0003800000 */
.L_x_169:
        /* <DEDUP_REMOVED lines=8> */
[----:B----4-:R-:W-:Y:S11]  /*4730*/  LOP3.LUT P0, RZ, R10, 0x1, RZ, 0xc0, !PT ;  /* 0x000000010aff7812 */ /* 0x010ff6000780c0ff */
[----:B------:R-:W-:Y:S02]  /*4740*/  @!UPT UIADD3 URZ, UPT, UPT, URZ, URZ, URZ ;  /* 0x000000fffffff290 */ /* 0x000fe4000fffe0ff */
[----:B-1----:R-:W-:Y:S01]  /*4750*/  VOTEU.ANY UP1, P0 ;  /* 0x0000000000ff7886 */ /* 0x002fe20000020100 */
[----:B------:R-:W-:Y:S11]  /*4760*/  PLOP3.LUT P0, PT, PT, PT, UP1, 0x80, 0x8 ;  /* 0x000000000008781c */ /* 0x000ff60003f0f018 */
[----:B------:R-:W-:Y:S02]  /*4770*/  @!UPT UIADD3 URZ, UPT, UPT, URZ, URZ, URZ ;  /* 0x000000fffffff290 */ /* 0x000fe4000fffe0ff */
[----:B---3--:R-:W-:Y:S02]  /*4780*/  @P0 SHF.R.U32.HI R0, RZ, 0x10, R9 ;  /* 0x00000010ff000819 */ /* 0x008fe40000011609 */
[----:B------:R-:W-:Y:S02]  /*4790*/  @P0 MOV R6, R8 ;  /* 0x0000000800060202 */ /* 0x000fe40000000f00 */
[----:B------:R-:W-:Y:S01]  /*47a0*/  @P0 R2UR UR4, R0 ;  /* 0x00000000000402ca */ /* 0x000fe200000e0000 */
[----:B------:R-:W-:Y:S01]  /*47b0*/  VIADD R0, R12, 0xa0 ;  /* 0x000000a00c007836 */ /* 0x000fe20000000000 */
[----:B------:R-:W-:Y:S02]  /*47c0*/  @P0 LOP3.LUT R8, R9, 0xffff, RZ, 0xc0, !PT ;  /* 0x0000ffff09080812 */ /* 0x000fe400078ec0ff */
[----:B------:R-:W-:Y:S02]  /*47d0*/  @P0 R2UR UR6, R6 ;  /* 0x00000000060602ca */ /* 0x000fe400000e0000 */
[----:B------:R-:W-:Y:S02]  /*47e0*/  PRMT R0, RZ, 0x654, R0 ;  /* 0x00000654ff007816 */ /* 0x000fe40000000000 */
[----:B------:R-:W-:Y:S02]  /*47f0*/  @P0 R2UR UR5, R8 ;  /* 0x00000000080502ca */ /* 0x000fe400000e0000 */
[----:B------:R1:W-:Y:S03]  /*4800*/  SYNCS.ARRIVE.TRANS64.RED.A1T0 RZ, [R0+URZ], RZ ;  /* 0x000000ff00ff79a7 */ /* 0x0003e600081004ff */
[----:B------:R-:W-:Y:S04]  /*4810*/  @UP1 UMOV UR29, UR4 ;  /* 0x00000004001d1c82 */ /* 0x000fe80008000000 */
[----:B------:R-:W-:Y:S04]  /*4820*/  @UP1 UMOV UR14, UR6 ;  /* 0x00000006000e1c82 */ /* 0x000fe80008000000 */
[----:B------:R-:W-:Y:S01]  /*4830*/  @UP1 UMOV UR13, UR5 ;  /* 0x00000005000d1c82 */ /* 0x000fe20008000000 */
[----:B------:R-:W-:Y:S05]  /*4840*/  BRA.U !UP0, `(.L_x_80) ;  /* 0x0000000108a47547 */ /* 0x000fea000b800000 */
[----:B------:R-:W-:Y:S02]  /*4850*/  UIMAD.WIDE.U32 UR18, UR13, UR47, URZ ;  /* 0x0000002f0d1272a5 */ /* 0x000fe4000f8e00ff */
[----:B------:R-:W-:Y:S02]  /*4860*/  UIMAD.WIDE.U32 UR26, UR14, UR44, URZ ;  /* 0x0000002c0e1a72a5 */ /* 0x000fe4000f8e00ff */
[----:B------:R-:W-:Y:S02]  /*4870*/  USEL UR4, UR30, UR38, !UP5 ;  /* 0x000000261e047287 */ /* 0x000fe4000e800000 */
[----:B------:R-:W-:Y:S02]  /*4880*/  USEL UR7, UR31, UR39, !UP6 ;  /* 0x000000271f077287 */ /* 0x000fe4000f000000 */
[----:B--2---:R-:W-:Y:S02]  /*4890*/  UIMAD.WIDE.U32 UR8, UR4, UR22, URZ ;  /* 0x00000016040872a5 */ /* 0x004fe4000f8e00ff */
[----:B------:R-:W-:Y:S01]  /*48a0*/  UIMAD.WIDE.U32 UR10, UR7, UR22, URZ ;  /* 0x00000016070a72a5 */ /* 0x000fe2000f8e00ff */
[----:B------:R-:W-:Y:S02]  /*48b0*/  UMOV UR5, UR19 ;  /* 0x0000001300057c82 */ /* 0x000fe40008000000 */
[----:B------:R-:W-:Y:S03]  /*48c0*/  USHF.R.U32.HI UR6, URZ, UR41, UR5 ;  /* 0x00000029ff067299 */ /* 0x000fe60008011605 */
[----:B------:R-:W-:Y:S01]  /*48d0*/  UMOV UR5, UR27 ;  /* 0x0000001b00057c82 */ /* 0x000fe20008000000 */
[----:B------:R-:W-:Y:S02]  /*48e0*/  USEL UR6, UR13, UR6, !UP5 ;  /* 0x000000060d067287 */ /* 0x000fe4000e800000 */
[----:B------:R-:W-:Y:S03]  /*48f0*/  USHF.R.U32.HI UR12, URZ, UR45, UR5 ;  /* 0x0000002dff0c7299 */ /* 0x000fe60008011605 */
[----:B------:R-:W-:Y:S02]  /*4900*/  UMOV UR5, UR9 ;  /* 0x0000000900057c82 */ /* 0x000fe40008000000 */
[----:B------:R-:W-:Y:S03]  /*4910*/  @UP4 USHF.R.U32.HI UR4, URZ, UR23, UR5 ;  /* 0x00000017ff044299 */ /* 0x000fe60008011605 */
[----:B------:R-:W-:Y:S01]  /*4920*/  UMOV UR5, UR11 ;  /* 0x0000000b00057c82 */ /* 0x000fe20008000000 */
[----:B------:R-:W-:Y:S02]  /*4930*/  UIMAD UR4, UR42, UR4, URZ ;  /* 0x000000042a0472a4 */ /* 0x000fe4000f8e02ff */
[----:B------:R-:W-:Y:S02]  /*4940*/  @UP4 USHF.R.U32.HI UR7, URZ, UR23, UR5 ;  /* 0x00000017ff074299 */ /* 0x000fe40008011605 */
[----:B------:R-:W-:Y:S02]  /*4950*/  UIMAD.WIDE.U32 UR10, UR6, UR22, URZ ;  /* 0x00000016060a72a5 */ /* 0x000fe4000f8e00ff */
[----:B------:R-:W-:Y:S02]  /*4960*/  USEL UR5, UR14, UR12, !UP6 ;  /* 0x0000000c0e057287 */ /* 0x000fe4000f000000 */
[----:B------:R-:W-:Y:S02]  /*4970*/  UIMAD UR8, UR42, UR7, URZ ;  /* 0x000000072a0872a4 */ /* 0x000fe4000f8e02ff */
[----:B------:R-:W-:Y:S03]  /*4980*/  UISETP.GE.AND UP0, UPT, UR6, UR4, UPT ;  /* 0x000000040600728c */ /* 0x000fe6000bf06270 */
[----:B------:R-:W-:Y:S01]  /*4990*/  UMOV UR4, UR11 ;  /* 0x0000000b00047c82 */ /* 0x000fe20008000000 */
[----:B------:R-:W-:Y:S02]  /*49a0*/  UISETP.GE.OR UP0, UPT, UR5, UR8, UP0 ;  /* 0x000000080500728c */ /* 0x000fe40008706670 */
[----:B------:R-:W-:Y:S02]  /*49b0*/  USHF.R.U32.HI UR4, URZ, UR23, UR4 ;  /* 0x00000017ff047299 */ /* 0x000fe40008011604 */
[----:B------:R-:W-:Y:S02]  /*49c0*/  UIMAD.WIDE.U32 UR8, UR5, UR22, URZ ;  /* 0x00000016050872a5 */ /* 0x000fe4000f8e00ff */
[----:B------:R-:W-:Y:S04]  /*49d0*/  USEL UR10, UR6, UR4, !UP4 ;  /* 0x00000004060a7287 */ /* 0x000fe8000e000000 */
[----:B------:R-:W-:Y:S01]  /*49e0*/  UIADD3 UR11, UPT, UPT, -UR10, URZ, URZ ;  /* 0x000000ff0a0b7290 */ /* 0x000fe2000fffe1ff */
[----:B------:R-:W-:Y:S02]  /*49f0*/  @!UP0 UMOV UR4, UR9 ;  /* 0x0000000900048c82 */ /* 0x000fe40008000000 */
[----:B------:R-:W-:Y:S02]  /*4a00*/  @!UP0 USHF.R.U32.HI UR4, URZ, UR23, UR4 ;  /* 0x00000017ff048299 */ /* 0x000fe40008011604 */
[----:B------:R-:W-:Y:S02]  /*4a10*/  UIMAD UR8, UR42, UR11, UR6 ;  /* 0x0000000b2a0872a4 */ /* 0x000fe4000f8e0206 */
[----:B------:R-:W-:Y:S04]  /*4a20*/  @!UP0 USEL UR4, UR5, UR4, !UP4 ;  /* 0x0000000405048287 */ /* 0x000fe8000e000000 */
[----:B------:R-:W-:Y:S02]  /*4a30*/  @!UP0 UIMAD UR8, UR7, UR8, UR4 ;  /* 0x00000008070882a4 */ /* 0x000fe4000f8e0204 */
[----:B------:R-:W-:Y:S02]  /*4a40*/  @!UP0 UIADD3 UR9, UPT, UPT, UR10, -UR4, URZ ;  /* 0x800000040a098290 */ /* 0x000fe4000fffe0ff */
[----:B------:R-:W-:Y:S02]  /*4a50*/  UIADD3 UR4, UPT, UPT, -UR5, URZ, URZ ;  /* 0x000000ff05047290 */ /* 0x000fe4000fffe1ff */
[----:B------:R-:W-:Y:S02]  /*4a60*/  UIADD3 UR7, UPT, UPT, -UR6, URZ, URZ ;  /* 0x000000ff06077290 */ /* 0x000fe4000fffe1ff */
[----:B------:R-:W-:Y:S02]  /*4a70*/  @!UP0 UIMAD UR6, UR9, UR42, UR5 ;  /* 0x0000002a090682a4 */ /* 0x000fe4000f8e0205 */
[----:B------:R-:W-:Y:S02]  /*4a80*/  UIMAD UR14, UR15, UR4, UR14 ;  /* 0x000000040f0e72a4 */ /* 0x000fe4000f8e020e */
[----:B------:R-:W-:Y:S01]  /*4a90*/  UIMAD UR13, UR46, UR7, UR13 ;  /* 0x000000072e0d72a4 */ /* 0x000fe2000f8e020d */
[----:B------:R-:W-:Y:S02]  /*4aa0*/  @!UP0 UMOV UR5, UR8 ;  /* 0x0000000800058c82 */ /* 0x000fe40008000000 */
[----:B------:R-:W-:Y:S02]  /*4ab0*/  UIMAD UR14, UR5, UR15, UR14 ;  /* 0x0000000f050e72a4 */ /* 0x000fe4000f8e020e */
[----:B------:R-:W-:Y:S11]  /*4ac0*/  UIMAD UR13, UR6, UR46, UR13 ;  /* 0x0000002e060d72a4 */ /* 0x000ff6000f8e020d */
[----:B------:R-:W-:Y:S01]  /*4ad0*/  @!UPT UIADD3 URZ, UPT, UPT, URZ, URZ, URZ ;  /* 0x000000fffffff290 */ /* 0x000fe2000fffe0ff */
.L_x_80:
[----:B------:R-:W3:Y:S01]  /*4ae0*/  @!UP2 LDCU.128 UR8, c[0x0][0xb10] ;  /* 0x00016200ff08a7ac */ /* 0x000ee20008000c00 */
[C---:B------:R-:W-:Y:S02]  /*4af0*/  ISETP.NE.U32.AND P1, PT, R4.reuse, RZ, PT ;  /* 0x000000ff0400720c */ /* 0x040fe40003f25070 */
[----:B------:R-:W-:Y:S02]  /*4b00*/  ISETP.NE.U32.AND P0, PT, R4, RZ, PT ;  /* 0x000000ff0400720c */ /* 0x000fe40003f05070 */
[C---:B------:R-:W-:Y:S02]  /*4b10*/  ISETP.NE.AND.EX P1, PT, R5.reuse, RZ, PT, P1 ;  /* 0x000000ff0500720c */ /* 0x040fe40003f25310 */
[----:B------:R-:W-:Y:S01]  /*4b20*/  ISETP.NE.AND.EX P0, PT, R5, RZ, PT, P0 ;  /* 0x000000ff0500720c */ /* 0x000fe20003f05300 */
[----:B------:R-:W4:Y:S01]  /*4b30*/  @!UP2 LDCU UR5, c[0x0][0xb0c] ;  /* 0x00016180ff05a7ac */ /* 0x000f220008000800 */
[----:B------:R-:W-:Y:S01]  /*4b40*/  SHF.L.U32 R9, R15, 0x1f, RZ ;  /* 0x0000001f0f097819 */ /* 0x000fe200000006ff */
[----:B------:R-:W-:Y:S02]  /*4b50*/  USHF.L.U32 UR35, UR16, 0x6, URZ ;  /* 0x0000000610237899 */ /* 0x000fe400080006ff */
[----:B------:R-:W-:Y:S02]  /*4b60*/  USHF.L.U32 UR34, UR20, 0x7, URZ ;  /* 0x0000000714227899 */ /* 0x000fe400080006ff */
[----:B---3--:R-:W-:Y:S07]  /*4b70*/  UIMAD.WIDE.U32 UR6, UR14, UR8, URZ ;  /* 0x000000080e0672a5 */ /* 0x008fee000f8e00ff */
[----:B------:R-:W-:Y:S01]  /*4b80*/  @!UP2 UMOV UR4, UR7 ;  /* 0x000000070004ac82 */ /* 0x000fe20008000000 */
[----:B----4-:R-:W-:Y:S02]  /*4b90*/  @!UP2 UISETP.NE.AND UP0, UPT, UR5, 0x1, UPT ;  /* 0x000000010500a88c */ /* 0x010fe4000bf05270 */
[----:B------:R-:W-:Y:S02]  /*4ba0*/  @!UP2 USHF.R.U32.HI UR4, URZ, UR9, UR4 ;  /* 0x00000009ff04a299 */ /* 0x000fe40008011604 */
[----:B------:R-:W-:Y:S02]  /*4bb0*/  UIMAD.WIDE.U32 UR6, UR13, UR11, URZ ;  /* 0x0000000b0d0672a5 */ /* 0x000fe4000f8e00ff */
[----:B------:R-:W-:Y:S02]  /*4bc0*/  @!UP2 USEL UR8, UR14, UR4, !UP0 ;  /* 0x000000040e08a287 */ /* 0x000fe4000c000000 */
[----:B------:R-:W-:Y:S03]  /*4bd0*/  @!UP2 UISETP.NE.AND UP0, UPT, UR10, 0x1, UPT ;  /* 0x000000010a00a88c */ /* 0x000fe6000bf05270 */
[----:B------:R-:W-:Y:S02]  /*4be0*/  @!UP2 UMOV UR6, UR7 ;  /* 0x000000070006ac82 */ /* 0x000fe40008000000 */
[----:B------:R-:W3:Y:S02]  /*4bf0*/  @!UP2 LDCU UR4, c[0x0][0xb20] ;  /* 0x00016400ff04a7ac */ /* 0x000ee40008000800 */
[----:B---3--:R-:W-:Y:S04]  /*4c00*/  @!UP2 USHF.R.U32.HI UR6, URZ, UR4, UR6 ;  /* 0x00000004ff06a299 */ /* 0x008fe80008011606 */
[----:B------:R-:W-:Y:S04]  /*4c10*/  @!UP2 USEL UR6, UR13, UR6, !UP0 ;  /* 0x000000060d06a287 */ /* 0x000fe8000c000000 */
[----:B------:R-:W-:Y:S02]  /*4c20*/  @!UP2 UIADD3 UR4, UPT, UPT, -UR8, UR6, URZ ;  /* 0x000000060804a290 */ /* 0x000fe4000fffe1ff */
[----:B------:R-:W-:Y:S02]  /*4c30*/  @!UP2 UIADD3 UR6, UPT, UPT, UR8, -UR6, URZ ;  /* 0x800000060806a290 */ /* 0x000fe4000fffe0ff */
[----:B------:R-:W-:Y:S02]  /*4c40*/  @!UP2 UIMAD UR14, UR4, UR5, UR14 ;  /* 0x00000005040ea2a4 */ /* 0x000fe4000f8e020e */
[----:B------:R-:W-:Y:S01]  /*4c50*/  @!UP2 UIMAD UR13, UR6, UR10, UR13 ;  /* 0x0000000a060da2a4 */ /* 0x000fe2000f8e020d */
[----:B------:R-:W-:Y:S11]  /*4c60*/  BRA.U UP3, `(.L_x_81) ;  /* 0x0000000103107547 */ /* 0x000ff6000b800000 */
[----:B------:R-:W-:Y:S04]  /*4c70*/  MOV R6, UR40 ;  /* 0x0000002800067c02 */ /* 0x000fe80008000f00 */
[----:B------:R-:W-:Y:S04]  /*4c80*/  SHF.L.U32 R6, R6, 0x1f, RZ ;  /* 0x0000001f06067819 */ /* 0x000fe800000006ff */
[----:B------:R-:W3:Y:S02]  /*4c90*/  SYNCS.PHASECHK.TRANS64.TRYWAIT P2, [UR21+0x88], R6 ;  /* 0x00008806ff0075a7 */ /* 0x000ee40008041115 */
[----:B---3--:R-:W-:Y:S05]  /*4ca0*/  @!P2 BRA `(.L_x_82) ;  /* 0x00000044004ca947 */ /* 0x008fea0003800000 */
.L_x_81:
[----:B------:R-:W-:Y:S05]  /*4cb0*/  @!P1 BRA `(.L_x_83) ;  /* 0x0000000000309947 */ /* 0x000fea0003800000 */
[----:B------:R-:W-:Y:S01]  /*4cc0*/  ISETP.NE.U32.AND P1, PT, R2, RZ, PT ;  /* 0x000000ff0200720c */ /* 0x000fe20003f25070 */
[----:B------:R-:W3:Y:S01]  /*4cd0*/  LDCU.64 UR4, c[0x0][0x358] ;  /* 0x00006b00ff0477ac */ /* 0x000ee20008000a00 */
[----:B------:R-:W-:Y:S02]  /*4ce0*/  IMAD.MOV.U32 R49, RZ, RZ, 0x1 ;  /* 0x00000001ff317424 */ /* 0x000fe400078e00ff */
[----:B------:R-:W-:Y:S11]  /*4cf0*/  ISETP.NE.AND.EX P1, PT, R3, RZ, PT, P1 ;  /* 0x000000ff0300720c */ /* 0x000ff60003f25310 */
[----:B------:R-:W-:Y:S02]  /*4d00*/  @!UPT UIADD3 URZ, UPT, UPT, URZ, URZ, URZ ;  /* 0x000000fffffff290 */ /* 0x000fe4000fffe0ff */
[----:B------:R-:W4:Y:S01]  /*4d10*/  @P1 LDC.64 R10, c[0x0][0x888] ;  /* 0x00022200ff0a1b82 */ /* 0x000f220000000a00 */
[----:B-1----:R-:W-:Y:S04]  /*4d20*/  @P1 IMAD R0, R4, UR36, RZ ;  /* 0x0000002404001c24 */ /* 0x002fe8000f8e02ff */
[----:B----4-:R-:W-:Y:S04]  /*4d30*/  @P1 IMAD.WIDE R10, R0, 0x4, R10 ;  /* 0x00000004000a1825 */ /* 0x010fe800078e020a */
[----:B------:R-:W-:Y:S01]  /*4d40*/  HFMA2 R0, -RZ, RZ, 0, 5.9604644775390625e-08 ;  /* 0x00000001ff007431 */ /* 0x000fe200000001ff */
[----:B---3-5:R3:W5:Y:S04]  /*4d50*/  @P1 LDG.E R27, desc[UR4][R10.64] ;  /* 0x000000040a1b1981 */ /* 0x028768000c1e1900 */
[----:B------:R-:W-:Y:S01]  /*4d60*/  @!P1 PRMT R49, R0, 0x7610, R49 ;  /* 0x0000761000319816 */ /* 0x000fe20000000031 */
[----:B---3--:R-:W4:Y:S06]  /*4d70*/  @!P1 LDC R27, c[0x0][0x880] ;  /* 0x00022000ff1b9b82 */ /* 0x008f2c0000000800 */
.L_x_83:
[----:B----45:R-:W-:Y:S01]  /*4d80*/  @!P0 FSETP.EQ.AND P1, PT, R27, RZ, PT ;  /* 0x000000ff1b00820b */ /* 0x030fe20003f22000 */
[----:B------:R-:W-:Y:S01]  /*4d90*/  @!UPT UIADD3 URZ, UPT, UPT, URZ, URZ, URZ ;  /* 0x000000fffffff290 */ /* 0x000fe2000fffe0ff */
[----:B------:R-:W-:Y:S11]  /*4da0*/  @!P0 BRA `(.L_x_84) ;  /* 0x0000000000188947 */ /* 0x000ff60003800000 */
[----:B------:R-:W-:Y:S02]  /*4db0*/  LOP3.LUT P0, RZ, R49, 0xff, RZ, 0xc0, !PT ;  /* 0x000000ff31ff7812 */ /* 0x000fe4000780c0ff */
[----:B------:R-:W-:Y:S04]  /*4dc0*/  ISETP.NE.U32.AND P1, PT, R2, RZ, PT ;  /* 0x000000ff0200720c */ /* 0x000fe80003f25070 */
[----:B------:R-:W-:Y:S04]  /*4dd0*/  ISETP.NE.AND.EX P1, PT, R3, RZ, PT, P1 ;  /* 0x000000ff0300720c */ /* 0x000fe80003f25310 */
[----:B------:R-:W-:Y:S03]  /*4de0*/  PLOP3.LUT P1, PT, P1, PT, PT, 0x8, 0x80 ;  /* 0x000000000080781c */ /* 0x000fe60000f2e170 */
[----:B------:R-:W-:Y:S11]  /*4df0*/  @P0 FSETP.EQ.AND P1, PT, R27, RZ, PT ;  /* 0x000000ff1b00020b */ /* 0x000ff60003f22000 */
[----:B------:R-:W-:Y:S02]  /*4e00*/  @!UPT UIADD3 URZ, UPT, UPT, URZ, URZ, URZ ;  /* 0x000000fffffff290 */ /* 0x000fe4000fffe0ff */
.L_x_84:
[----:B------:R-:W3:Y:S01]  /*4e10*/  SYNCS.PHASECHK.TRANS64.TRYWAIT P2, [UR21+0x60], R9 ;  /* 0x00006009ff0075a7 */ /* 0x000ee20008041115 */
[----:B------:R-:W-:Y:S04]  /*4e20*/  ELECT P0, URZ, PT ;  /* 0x0000000000ff782f */ /* 0x000fe80003800000 */
[----:B------:R-:W-:Y:S11]  /*4e30*/  PLOP3.LUT P1, PT, P1, P0, PT, 0xf2, 0x2f ;  /* 0x00000000002f781c */ /* 0x000ff60000f21e72 */
[----:B------:R-:W-:Y:S02]  /*4e40*/  @!UPT UIADD3 URZ, UPT, UPT, URZ, URZ, URZ ;  /* 0x000000fffffff290 */ /* 0x000fe4000fffe0ff */
[----:B------:R-:W-:Y:S05]  /*4e50*/  @!P1 IADD3 R8, P0, PT, R16, 0x580, RZ ;  /* 0x0000058010089810 */ /* 0x000fea0007f1e0ff */
[----:B-1----:R-:W-:Y:S01]  /*4e60*/  @!P1 IMAD.X R6, RZ, RZ, R17, P0 ;  /* 0x000000ffff069224 */ /* 0x002fe200000e0611 */
[----:B---3--:R-:W-:Y:S07]  /*4e70*/  @!P2 BRA `(.L_x_85) ;  /* 0x0000004000f0a947 */ /* 0x008fee0003800000 */
.L_x_172:
[----:B------:R-:W-:Y:S01]  /*4e80*/  @!P1 R2UR UR5, R8 ;  /* 0x00000000080592ca */ /* 0x000fe200000e0000 */
[----:B------:R-:W-:Y:S01]  /*4e90*/  VOTEU.ALL UP0, P1 ;  /* 0x0000000000ff7886 */ /* 0x000fe20000800000 */
[----:B------:R-:W-:Y:S01]  /*4ea0*/  @!P1 R2UR UR4, R6 ;  /* 0x00000000060492ca */ /* 0x000fe200000e0000 */
[----:B-1----:R-:W-:Y:S01]  /*4eb0*/  @!P1 IMAD.MOV.U32 R0, RZ, RZ, 0x1000 ;  /* 0x00001000ff009424 */ /* 0x002fe200078e00ff */
[----:B------:R-:W-:Y:S01]  /*4ec0*/  UMOV UR8, 0x0 ;  /* 0x0000000000087882 */ /* 0x000fe20000000000 */
[----:B------:R-:W-:Y:S01]  /*4ed0*/  UMOV UR9, 0x10000000 ;  /* 0x1000000000097882 */ /* 0x000fe20000000000 */
[----:B------:R-:W-:Y:S01]  /*4ee0*/  @!UP0 UIADD3 UR32, UPT, UPT, UR21, 0x200, URZ ;  /* 0x0000020015208890 */ /* 0x000fe2000fffe0ff */
[----:B------:R-:W-:Y:S01]  /*4ef0*/  @!P1 IADD3 R8, P0, PT, R16, 0x580, RZ ;  /* 0x0000058010089810 */ /* 0x000fe20007f1e0ff */
[----:B------:R-:W-:Y:S01]  /*4f00*/  VOTEU.ALL UP0, P1 ;  /* 0x0000000000ff7886 */ /* 0x000fe20000800000 */
[----:B------:R-:W-:Y:S03]  /*4f10*/  UPRMT UR6, UR52, 0x654, UR33 ;  /* 0x0000065434067896 */ /* 0x000fe60008000021 */
[----:B------:R-:W-:Y:S02]  /*4f20*/  @!P1 IMAD.X R6, RZ, RZ, R17, P0 ;  /* 0x000000ffff069224 */ /* 0x000fe400000e0611 */
[----:B------:R-:W-:Y:S02]  /*4f30*/  IMAD.U32 R10, RZ, RZ, UR5 ;  /* 0x00000005ff0a7e24 */ /* 0x000fe4000f8e00ff */
[----:B------:R-:W-:Y:S03]  /*4f40*/  IMAD.U32 R11, RZ, RZ, UR4 ;  /* 0x00000004ff0b7e24 */ /* 0x000fe6000f8e00ff */
[----:B------:R-:W-:Y:S02]  /*4f50*/  @!P1 R2UR UR4, R10 ;  /* 0x000000000a0492ca */ /* 0x000fe400000e0000 */
[----:B------:R-:W-:Y:S11]  /*4f60*/  @!P1 R2UR UR5, R11 ;  /* 0x000000000b0592ca */ /* 0x000ff600000e0000 */
[----:B------:R-:W-:Y:S02]  /*4f70*/  @!UPT UIADD3 URZ, UPT, UPT, URZ, URZ, URZ ;  /* 0x000000fffffff290 */ /* 0x000fe4000fffe0ff */
[----:B------:R1:W-:Y:S01]  /*4f80*/  @!UP0 UTMALDG.3D [UR32], [UR4], desc[UR8] ;  /* 0x00000820040085b4 */ /* 0x0003e20008011000 */
[----:B------:R1:W-:Y:S01]  /*4f90*/  @!P1 SYNCS.ARRIVE.TRANS64.RED.A0TR RZ, [UR21+0x40], R0 ;  /* 0x00004000ffff99a7 */ /* 0x0003e20008300415 */
[----:B------:R-:W-:Y:S01]  /*4fa0*/  SYNCS.ARRIVE.TRANS64.RED.A1T0 RZ, [UR6], RZ ;  /* 0x000000ffffff79a7 */ /* 0x000fe20008100406 */
[----:B------:R-:W3:Y:S02]  /*4fb0*/  SYNCS.PHASECHK.TRANS64.TRYWAIT P2, [UR21+0x68], R9 ;  /* 0x00006809ff0075a7 */ /* 0x000ee40008041115 */
[----:B-1-3--:R-:W-:Y:S05]  /*4fc0*/  @!P2 BRA `(.L_x_86) ;  /* 0x0000004000b4a947 */ /* 0x00afea0003800000 */
.L_x_174:
        /* <DEDUP_REMOVED lines=8> */
[----:B------:R-:W-:Y:S01]  /*5050*/  @!UP0 UIADD3 UR24, UPT, UPT, UR21, 0x1200, URZ ;  /* 0x0000120015188890 */ /* 0x000fe2000fffe0ff */
[----:B------:R-:W-:Y:S01]  /*5060*/  VOTEU.ALL UP0, P1 ;  /* 0x0000000000ff7886 */ /* 0x000fe20000800000 */
[----:B------:R-:W-:Y:S01]  /*5070*/  UMOV UR27, UR35 ;  /* 0x00000023001b7c82 */ /* 0x000fe20008000000 */
[----:B------:R-:W-:Y:S02]  /*5080*/  UMOV UR28, UR36 ;  /* 0x00000024001c7c82 */ /* 0x000fe40008000000 */
[----:B------:R-:W-:Y:S01]  /*5090*/  IMAD.U32 R10, RZ, RZ, UR5 ;  /* 0x00000005ff0a7e24 */ /* 0x000fe2000f8e00ff */
[----:B------:R-:W-:Y:S01]  /*50a0*/  UPRMT UR6, UR52, 0x654, UR25 ;  /* 0x0000065434067896 */ /* 0x000fe20008000019 */
[----:B------:R-:W-:Y:S02]  /*50b0*/  IMAD.U32 R11, RZ, RZ, UR4 ;  /* 0x00000004ff0b7e24 */ /* 0x000fe4000f8e00ff */
[----:B------:R-:W-:Y:S01]  /*50c0*/  @!P1 IMAD.X R6, RZ, RZ, R17, P0 ;  /* 0x000000ffff069224 */ /* 0x000fe200000e0611 */
        /* <DEDUP_REMOVED lines=8> */
.L_x_176:
[----:B------:R-:W-:Y:S01]  /*5150*/  @!P1 R2UR UR5, R8 ;  /* 0x00000000080592ca */ /* 0x000fe200000e0000 */
[----:B------:R-:W-:Y:S01]  /*5160*/  VOTEU.ALL UP0, P1 ;  /* 0x0000000000ff7886 */ /* 0x000fe20000800000 */
[----:B------:R-:W-:Y:S01]  /*5170*/  @!P1 R2UR UR4, R6 ;  /* 0x00000000060492ca */ /* 0x000fe200000e0000 */
[----:B-1----:R-:W-:Y:S01]  /*5180*/  @!P1 IMAD.MOV.U32 R0, RZ, RZ, 0x1000 ;  /* 0x00001000ff009424 */ /* 0x002fe200078e00ff */
[----:B------:R-:W-:Y:S01]  /*5190*/  UMOV UR8, 0x0 ;  /* 0x0000000000087882 */ /* 0x000fe20000000000 */
[----:B------:R-:W-:Y:S01]  /*51a0*/  UMOV UR9, 0x10000000 ;  /* 0x1000000000097882 */ /* 0x000fe20000000000 */
[----:B------:R-:W-:Y:S01]  /*51b0*/  @!UP0 UIADD3 UR18, UPT, UPT, UR34, 0x40, URZ ;  /* 0x0000004022128890 */ /* 0x000fe2000fffe0ff */
[----:B------:R-:W-:Y:S01]  /*51c0*/  VIADD R14, R14, 0x1 ;  /* 0x000000010e0e7836 */ /* 0x000fe20000000000 */
[----:B------:R-:W-:Y:S01]  /*51d0*/  @!UP0 UIADD3 UR16, UPT, UPT, UR21, 0x2200, URZ ;  /* 0x0000220015108890 */ /* 0x000fe2000fffe0ff */
[----:B------:R-:W-:Y:S01]  /*51e0*/  VOTEU.ALL UP0, P1 ;  /* 0x0000000000ff7886 */ /* 0x000fe20000800000 */
[----:B------:R-:W-:Y:S01]  /*51f0*/  UMOV UR19, UR35 ;  /* 0x0000002300137c82 */ /* 0x000fe20008000000 */
[----:B------:R-:W-:Y:S02]  /*5200*/  UMOV UR20, UR36 ;  /* 0x0000002400147c82 */ /* 0x000fe40008000000 */
[----:B------:R-:W-:Y:S01]  /*5210*/  IMAD.U32 R10, RZ, RZ, UR5 ;  /* 0x00000005ff0a7e24 */ /* 0x000fe2000f8e00ff */
[----:B------:R-:W-:Y:S01]  /*5220*/  UPRMT UR6, UR52, 0x654, UR17 ;  /* 0x0000065434067896 */ /* 0x000fe20008000011 */
        /* <DEDUP_REMOVED lines=9> */
.L_x_178:
[----:B------:R-:W-:Y:S01]  /*52c0*/  @!P1 IADD3 R6, P0, PT, R16, 0x580, RZ ;  /* 0x0000058010069810 */ /* 0x000fe20007f1e0ff */
[----:B------:R-:W-:Y:S01]  /*52d0*/  VOTEU.ALL UP0, P1 ;  /* 0x0000000000ff7886 */ /* 0x000fe20000800000 */
[----:B------:R-:W-:Y:S01]  /*52e0*/  UMOV UR6, 0x0 ;  /* 0x0000000000067882 */ /* 0x000fe20000000000 */
[----:B------:R-:W-:Y:S01]  /*52f0*/  UMOV UR7, 0x10000000 ;  /* 0x1000000000077882 */ /* 0x000fe20000000000 */
[----:B------:R-:W-:Y:S01]  /*5300*/  @!P1 R2UR UR5, R6 ;  /* 0x00000000060592ca */ /* 0x000fe200000e0000 */
[----:B-1----:R-:W-:Y:S01]  /*5310*/  @!P1 IMAD.X R0, RZ, RZ, R17, P0 ;  /* 0x000000ffff009224 */ /* 0x002fe200000e0611 */
[----:B------:R-:W-:Y:S01]  /*5320*/  @!UP0 UIADD3 UR10, UPT, UPT, UR34, 0x60, URZ ;  /* 0x00000060220a8890 */ /* 0x000fe2000fffe0ff */
[----:B------:R-:W-:Y:S01]  /*5330*/  R2UR UR16, R51 ;  /* 0x00000000331072ca */ /* 0x000fe200000e0000 */
[----:B------:R-:W-:Y:S01]  /*5340*/  @!UP0 UIADD3 UR8, UPT, UPT, UR21, 0x3200, URZ ;  /* 0x0000320015088890 */ /* 0x000fe2000fffe0ff */
[----:B------:R-:W-:Y:S01]  /*5350*/  ISETP.NE.AND P0, PT, R14, 0x2, PT ;  /* 0x000000020e00780c */ /* 0x000fe20003f05270 */
[----:B------:R-:W-:Y:S01]  /*5360*/  @!UP0 UIADD3 UR9, UPT, UPT, UR21, 0x58, URZ ;  /* 0x0000005815098890 */ /* 0x000fe2000fffe0ff */
[----:B------:R-:W-:Y:S01]  /*5370*/  @!P1 R2UR UR4, R0 ;  /* 0x00000000000492ca */ /* 0x000fe200000e0000 */
[----:B------:R-:W-:Y:S01]  /*5380*/  VOTEU.ALL UP0, P1 ;  /* 0x0000000000ff7886 */ /* 0x000fe20000800000 */
[----:B------:R-:W-:Y:S01]  /*5390*/  UMOV UR11, UR35 ;  /* 0x00000023000b7c82 */ /* 0x000fe20008000000 */
[----:B------:R-:W-:Y:S01]  /*53a0*/  UMOV UR12, UR36 ;  /* 0x00000024000c7c82 */ /* 0x000fe20008000000 */
[----:B------:R-:W-:Y:S01]  /*53b0*/  SEL R0, RZ, 0x1, P0 ;  /* 0x00000001ff007807 */ /* 0x000fe20000000000 */
[----:B------:R-:W-:Y:S01]  /*53c0*/  UIADD3 UR20, UPT, UPT, UR13, UR63, URZ ;  /* 0x0000003f0d147290 */ /* 0x000fe2000fffe0ff */
[----:B------:R-:W-:Y:S01]  /*53d0*/  IMAD.U32 R8, RZ, RZ, UR5 ;  /* 0x00000005ff087e24 */ /* 0x000fe2000f8e00ff */
[----:B------:R-:W-:Y:S01]  /*53e0*/  LOP3.LUT R15, R15, 0x1, RZ, 0x3c, !PT ;  /* 0x000000010f0f7812 */ /* 0x000fe200078e3cff */
[----:B------:R-:W-:Y:S01]  /*53f0*/  UPLOP3.LUT UP3, UPT, UPT, UPT, UPT, 0x80, 0x8 ;  /* 0x000000000008789c */ /* 0x000fe20003f6f070 */
[----:B------:R-:W-:Y:S01]  /*5400*/  LOP3.LUT R13, R13, R0, RZ, 0x3c, !PT ;  /* 0x000000000d0d7212 */ /* 0x000fe200078e3cff */
[----:B------:R-:W-:Y:S01]  /*5410*/  UIADD3 UR16, UPT, UPT, UR14, UR16, URZ ;  /* 0x000000100e107290 */ /* 0x000fe2000fffe0ff */
[----:B------:R-:W-:Y:S01]  /*5420*/  SEL R14, R14, RZ, P0 ;  /* 0x000000ff0e0e7207 */ /* 0x000fe20000000000 */
[----:B------:R-:W-:Y:S01]  /*5430*/  UMOV UR36, UR29 ;  /* 0x0000001d00247c82 */ /* 0x000fe20008000000 */
[----:B------:R-:W-:Y:S01]  /*5440*/  IMAD.U32 R9, RZ, RZ, UR4 ;  /* 0x00000004ff097e24 */ /* 0x000fe2000f8e00ff */
[----:B------:R-:W-:Y:S04]  /*5450*/  @!P1 R2UR UR4, R8 ;  /* 0x00000000080492ca */ /* 0x000fe800000e0000 */
[----:B------:R-:W-:Y:S11]  /*5460*/  @!P1 R2UR UR5, R9 ;  /* 0x00000000090592ca */ /* 0x000ff600000e0000 */
[----:B------:R-:W-:Y:S02]  /*5470*/  @!UPT UIADD3 URZ, UPT, UPT, URZ, URZ, URZ ;  /* 0x000000fffffff290 */ /* 0x000fe4000fffe0ff */
[----:B------:R3:W-:Y:S01]  /*5480*/  @!UP0 UTMALDG.3D [UR8], [UR4], desc[UR6] ;  /* 0x00000608040085b4 */ /* 0x0007e20008011000 */
[----:B------:R3:W-:Y:S01]  /*5490*/  @!P1 SYNCS.ARRIVE.TRANS64.RED.A0TR RZ, [UR21+0x58], R7 ;  /* 0x00005807ffff99a7 */ /* 0x0007e20008300415 */
[----:B------:R-:W-:Y:S01]  /*54a0*/  SYNCS.ARRIVE.TRANS64.RED.A1T0 RZ, [UR37], RZ ;  /* 0x000000ffffff79a7 */ /* 0x000fe20008100425 */
[----:B------:R-:W-:Y:S05]  /*54b0*/  BRA.U UP1, `(.L_x_89) ;  /* 0xfffffff101687547 */ /* 0x000fea000b83ffff */
[----:B------:R-:W-:-:S04]  /*54c0*/  SHF.L.U32 R2, R15, 0x1f, RZ ;  /* 0x0000001f0f027819 */ /* 0x000fc800000006ff */
[----:B------:R-:W1:Y:S02]  /*54d0*/  SYNCS.PHASECHK.TRANS64.TRYWAIT P0, [UR21+0x60], R2 ;  /* 0x00006002ff0075a7 */ /* 0x000e640008001115 */
[----:B-1----:R-:W-:Y:S05]  /*54e0*/  @!P0 BRA `(.L_x_90) ;  /* 0x0000003c00b48947 */ /* 0x002fea0003800000 */
.L_x_180:
[----:B------:R-:W4:Y:S02]  /*54f0*/  SYNCS.PHASECHK.TRANS64.TRYWAIT P0, [UR21+0x68], R2 ;  /* 0x00006802ff0075a7 */ /* 0x000f240008001115 */
[----:B----4-:R-:W-:Y:S05]  /*5500*/  @!P0 BRA `(.L_x_91) ;  /* 0x0000003c00c48947 */ /* 0x010fea0003800000 */
.L_x_182:
[----:B------:R-:W4:Y:S02]  /*5510*/  SYNCS.PHASECHK.TRANS64.TRYWAIT P0, [UR21+0x70], R2 ;  /* 0x00007002ff0075a7 */ /* 0x000f240008001115 */
[----:B----4-:R-:W-:Y:S05]  /*5520*/  @!P0 BRA `(.L_x_92) ;  /* 0x0000003c00d48947 */ /* 0x010fea0003800000 */
.L_x_184:
[----:B-1----:R-:W-:-:S07]  /*5530*/  MOV R0, UR21 ;  /* 0x0000001500007c02 */ /* 0x002fce0008000f00 */
.L_x_93:
[----:B-1----:R-:W-:-:S04]  /*5540*/  SHF.L.U32 R2, R15, 0x1f, RZ ;  /* 0x0000001f0f027819 */ /* 0x002fc800000006ff */
[----:B------:R1:W4:Y:S03]  /*5550*/  SYNCS.PHASECHK.TRANS64.TRYWAIT P0, [R0+URZ+0x78], R2 ;  /* 0x00007802000075a7 */ /* 0x00032600080011ff */
[----:B----4-:R-:W-:Y:S05]  /*5560*/  @!P0 NANOSLEEP.SYNCS 0x989680 ;  /* 0x009896800000895d */ /* 0x010fea0003900000 */
[----:B------:R-:W4:Y:S02]  /*5570*/  @!P0 SYNCS.PHASECHK.TRANS64 P0, [R0+URZ+0x78], R2 ;  /* 0x00007802000085a7 */ /* 0x000f2400080010ff */
[----:B--234-:R-:W-:Y:S05]  /*5580*/  @P0 EXIT ;  /* 0x000000000000094d */ /* 0x01cfea0003800000 */
[----:B------:R-:W-:Y:S05]  /*5590*/  BRA `(.L_x_93) ;  /* 0xfffffffc00e87947 */ /* 0x000fea000383ffff */
.L_x_78:
[----:B------:R-:W-:-:S06]  /*55a0*/  UISETP.GE.AND UP0, UPT, UR17, 0x4, UPT ;  /* 0x000000041100788c */ /* 0x000fcc000bf06270 */
[----:B------:R-:W-:-:S13]  /*55b0*/  PLOP3.LUT P0, PT, PT, PT, UP0, 0x80, 0x8 ;  /* 0x000000000008781c */ /* 0x000fda0003f0f008 */
[----:B-1----:R-:W-:Y:S05]  /*55c0*/  @!P0 EXIT ;  /* 0x000000000000894d */ /* 0x002fea0003800000 */
[----:B------:R-:W-:Y:S01]  /*55d0*/  BAR.SYNC.DEFER_BLOCKING 0x6, 0xa0 ;  /* 0x0182800000007b1d */ /* 0x000fe20000010000 */
[C---:B------:R-:W-:Y:S01]  /*55e0*/  IMAD.SHL.U32 R5, R59.reuse, 0x20, RZ ;  /* 0x000000203b057824 */ /* 0x040fe200078e00ff */
[----:B------:R-:W-:Y:S01]  /*55f0*/  SHF.R.U32.HI R6, RZ, 0x1, R59 ;  /* 0x00000001ff067819 */ /* 0x000fe2000001163b */
[C---:B------:R-:W-:Y:S01]  /*5600*/  IMAD.SHL.U32 R4, R59.reuse, 0x10, RZ ;  /* 0x000000103b047824 */ /* 0x040fe200078e00ff */
[C---:B------:R-:W-:Y:S01]  /*5610*/  LOP3.LUT P0, RZ, R59.reuse, 0x4, RZ, 0xc0, !PT ;  /* 0x000000043bff7812 */ /* 0x040fe2000780c0ff */
[----:B------:R-:W-:Y:S01]  /*5620*/  IMAD.U32 R23, R59, 0x10000, RZ ;  /* 0x000100003b177824 */ /* 0x000fe200078e00ff */
[----:B------:R-:W-:Y:S02]  /*5630*/  UMOV UR44, 0x400 ;  /* 0x00000400002c7882 */ /* 0x000fe40000000000 */
[----:B------:R-:W1:Y:S01]  /*5640*/  LDC.64 R44, c[0x0][0x888] ;  /* 0x00022200ff2c7b82 */ /* 0x000e620000000a00 */
[----:B------:R-:W-:Y:S01]  /*5650*/  ULEA UR44, UR52, UR44, 0x18 ;  /* 0x0000002c342c7291 */ /* 0x000fe2000f8ec0ff */
[----:B------:R-:W-:Y:S01]  /*5660*/  LOP3.LUT R7, R5, 0xc0, RZ, 0xc0, !PT ;  /* 0x000000c005077812 */ /* 0x000fe200078ec0ff */
[----:B------:R-:W-:Y:S01]  /*5670*/  IMAD.SHL.U32 R48, R59, 0x4, RZ ;  /* 0x000000043b307824 */ /* 0x000fe200078e00ff */
[----:B------:R-:W-:Y:S01]  /*5680*/  LOP3.LUT R4, R4, 0x600, RZ, 0xc0, !PT ;  /* 0x0000060004047812 */ /* 0x000fe200078ec0ff */
[----:B------:R-:W-:Y:S01]  /*5690*/  UIADD3 UR4, UPT, UPT, UR44, 0x200, URZ ;  /* 0x000002002c047890 */ /* 0x000fe2000fffe0ff */
[----:B------:R-:W-:Y:S01]  /*56a0*/  LOP3.LUT R6, R7, 0x8, R6, 0xf8, !PT ;  /* 0x0000000807067812 */ /* 0x000fe200078ef806 */
[----:B------:R-:W-:Y:S01]  /*56b0*/  IMAD.MOV.U32 R58, RZ, RZ, 0x20 ;  /* 0x00000020ff3a7424 */ /* 0x000fe200078e00ff */
[----:B------:R-:W2:Y:S01]  /*56c0*/  LDC.64 R46, c[0x0][0x890] ;  /* 0x00022400ff2e7b82 */ /* 0x000ea20000000a00 */
[--C-:B------:R-:W-:Y:S01]  /*56d0*/  LOP3.LUT R4, R4, 0x20, R5.reuse, 0xf8, !PT ;  /* 0x0000002004047812 */ /* 0x100fe200078ef805 */
[----:B------:R-:W-:Y:S01]  /*56e0*/  IMAD.MOV.U32 R57, RZ, RZ, 0x1 ;  /* 0x00000001ff397424 */ /* 0x000fe200078e00ff */
[----:B------:R-:W-:Y:S01]  /*56f0*/  LOP3.LUT R23, R23, 0x600000, RZ, 0xc0, !PT ;  /* 0x0060000017177812 */ /* 0x000fe200078ec0ff */
[----:B------:R-:W-:Y:S01]  /*5700*/  IMAD.MOV.U32 R22, RZ, RZ, RZ ;  /* 0x000000ffff167224 */ /* 0x000fe200078e00ff */
[----:B------:R-:W-:Y:S01]  /*5710*/  LOP3.LUT R48, R6, 0x18, R48, 0x78, !PT ;  /* 0x0000001806307812 */ /* 0x000fe200078e7830 */
[----:B------:R-:W-:Y:S01]  /*5720*/  IMAD.MOV.U32 R56, RZ, RZ, RZ ;  /* 0x000000ffff387224 */ /* 0x000fe200078e00ff */
[----:B------:R-:W-:Y:S01]  /*5730*/  LOP3.LUT R4, R4, 0x100, R5, 0xf8, !PT ;  /* 0x0000010004047812 */ /* 0x000fe200078ef805 */
[----:B------:R-:W3:Y:S01]  /*5740*/  LDC.64 R42, c[0x0][0x8b0] ;  /* 0x00022c00ff2a7b82 */ /* 0x000ee20000000a00 */
[----:B------:R-:W4:Y:S01]  /*5750*/  LDS R0, [UR44+0x140] ;  /* 0x0001402cff007984 */ /* 0x000f220008000800 */
[----:B------:R-:W-:-:S02]  /*5760*/  LOP3.LUT R59, R59, 0x60, RZ, 0xc0, !PT ;  /* 0x000000603b3b7812 */ /* 0x000fc400078ec0ff */
[----:B------:R-:W-:Y:S02]  /*5770*/  CS2R R54, SRZ ;  /* 0x0000000000367805 */ /* 0x000fe4000001ff00 */
[----:B------:R-:W-:Y:S01]  /*5780*/  LOP3.LUT R48, R4, R48, RZ, 0xfc, !PT ;  /* 0x0000003004307212 */ /* 0x000fe200078efcff */
[----:B------:R-:W-:Y:S01]  /*5790*/  IMAD.U32 R52, RZ, RZ, UR4 ;  /* 0x00000004ff347e24 */ /* 0x000fe2000f8e00ff */
[----:B------:R-:W-:Y:S01]  /*57a0*/  SEL R58, R58, 0xffffffe0, !P0 ;  /* 0xffffffe03a3a7807 */ /* 0x000fe20004000000 */
[----:B------:R-:W1:Y:S01]  /*57b0*/  LDCU UR60, c[0x0][0x370] ;  /* 0x00006e00ff3c77ac */ /* 0x000e620008000800 */
[----:B------:R-:W1:Y:S01]  /*57c0*/  LDC.64 R40, c[0x0][0x8a8] ;  /* 0x00022a00ff287b82 */ /* 0x000e620000000a00 */
[----:B------:R-:W1:Y:S01]  /*57d0*/  LDCU UR43, c[0x0][0xb0c] ;  /* 0x00016180ff2b77ac */ /* 0x000e620008000800 */
[----:B------:R-:W1:Y:S01]  /*57e0*/  LDCU UR39, c[0x0][0xb30] ;  /* 0x00016600ff2777ac */ /* 0x000e620008000800 */
[----:B------:R-:W1:Y:S01]  /*57f0*/  LDCU.64 UR54, c[0x0][0x888] ;  /* 0x00011100ff3677ac */ /* 0x000e620008000a00 */
[----:B------:R-:W1:Y:S01]  /*5800*/  LDCU.64 UR40, c[0x0][0xb28] ;  /* 0x00016500ff2877ac */ /* 0x000e620008000a00 */
[----:B------:R-:W1:Y:S01]  /*5810*/  LDCU.128 UR56, c[0x0][0xb10] ;  /* 0x00016200ff3877ac */ /* 0x000e620008000c00 */
[----:B------:R-:W1:Y:S01]  /*5820*/  LDCU UR53, c[0x0][0x374] ;  /* 0x00006e80ff3577ac */ /* 0x000e620008000800 */
[----:B------:R-:W-:Y:S01]  /*5830*/  UMOV UR47, URZ ;  /* 0x000000ff002f7c82 */ /* 0x000fe20008000000 */
[----:B------:R-:W-:Y:S01]  /*5840*/  UMOV UR46, URZ ;  /* 0x000000ff002e7c82 */ /* 0x000fe20008000000 */
[----:B--2-4-:R-:W-:-:S07]  /*5850*/  IMAD.IADD R23, R0, 0x1, R23 ;  /* 0x0000000100177824 */ /* 0x014fce00078e0217 */
.L_x_137:
[C---:B------:R-:W-:Y:S02]  /*5860*/  LEA R3, R54.reuse, UR44, 0x3 ;  /* 0x0000002c36037c11 */ /* 0x040fe4000f8e18ff */
[----:B------:R-:W-:Y:S02]  /*5870*/  SHF.L.U32 R0, R55, 0x1f, RZ ;  /* 0x0000001f37007819 */ /* 0x000fe400000006ff */
[----:B-1----:R-:W-:Y:S02]  /*5880*/  LEA R4, R54, UR44, 0x4 ;  /* 0x0000002c36047c11 */ /* 0x002fe4000f8e20ff */
[----:B--2---:R-:W2:Y:S02]  /*5890*/  SYNCS.PHASECHK.TRANS64.TRYWAIT P0, [R3+URZ+0x90], R0 ;  /* 0x00009000030075a7 */ /* 0x004ea400080011ff */
[----:B--2---:R-:W-:Y:S05]  /*58a0*/  @!P0 BRA `(.L_x_94) ;  /* 0x0000003c000c8947 */ /* 0x004fea0003800000 */
.L_x_185:
        /* <DEDUP_REMOVED lines=11> */
[----:B------:R-:W-:Y:S01]  /*5960*/  PLOP3.LUT P0, PT, PT, PT, UP1, 0x80, 0x8 ;  /* 0x000000000008781c */ /* 0x000fe20003f0f018 */
[----:B------:R-:W-:Y:S11]  /*5970*/  UP2UR UR62, UPR, URZ, 0x2 ;  /* 0x00000002ff3e7883 */ /* 0x000ff60008000000 */
[----:B------:R-:W-:Y:S01]  /*5980*/  @!UPT UIADD3 URZ, UPT, UPT, URZ, URZ, URZ ;  /* 0x000000fffffff290 */ /* 0x000fe2000fffe0ff */
[----:B--2---:R-:W-:Y:S02]  /*5990*/  @P0 SHF.R.U32.HI R0, RZ, 0x10, R5 ;  /* 0x00000010ff000819 */ /* 0x004fe40000011605 */
        /* <DEDUP_REMOVED lines=12> */
[----:B------:R-:W2:Y:S01]  /*5a60*/  LDCU UR12, c[0x0][0xb20] ;  /* 0x00016400ff0c77ac */ /* 0x000ea20008000800 */
[----:B------:R-:W-:Y:S02]  /*5a70*/  UIMAD.WIDE.U32 UR4, UR53, UR59, URZ ;  /* 0x0000003b350472a5 */ /* 0x000fe4000f8e00ff */
[----:B------:R-:W-:Y:S02]  /*5a80*/  UIMAD.WIDE.U32 UR6, UR60, UR56, URZ ;  /* 0x000000383c0672a5 */ /* 0x000fe4000f8e00ff */
[----:B------:R-:W-:Y:S02]  /*5a90*/  UISETP.NE.AND UP0, UPT, UR58, 0x1, UPT ;  /* 0x000000013a00788c */ /* 0x000fe4000bf05270 */
[----:B------:R-:W-:Y:S02]  /*5aa0*/  UIMAD.WIDE.U32 UR8, UR37, UR59, URZ ;  /* 0x0000003b250872a5 */ /* 0x000fe4000f8e00ff */
[----:B------:R-:W-:Y:S02]  /*5ab0*/  UIMAD.WIDE.U32 UR10, UR38, UR56, URZ ;  /* 0x00000038260a72a5 */ /* 0x000fe4000f8e00ff */
[----:B------:R-:W-:Y:S02]  /*5ac0*/  UISETP.NE.AND UP1, UPT, UR43, 0x1, UPT ;  /* 0x000000012b00788c */ /* 0x000fe4000bf25270 */
[----:B------:R-:W-:Y:S01]  /*5ad0*/  UISETP.NE.AND UP2, UPT, UR42, 0x1, UPT ;  /* 0x000000012a00788c */ /* 0x000fe2000bf45270 */
[----:B------:R-:W-:Y:S02]  /*5ae0*/  UMOV UR4, UR5 ;  /* 0x0000000500047c82 */ /* 0x000fe40008000000 */
[----:B--2---:R-:W-:Y:S03]  /*5af0*/  USHF.R.U32.HI UR5, URZ, UR12, UR4 ;  /* 0x0000000cff057299 */ /* 0x004fe60008011604 */
[----:B------:R-:W-:Y:S02]  /*5b00*/  UMOV UR4, UR7 ;  /* 0x0000000700047c82 */ /* 0x000fe40008000000 */
[----:B------:R-:W-:Y:S02]  /*5b10*/  USHF.R.U32.HI UR7, URZ, UR57, UR4 ;  /* 0x00000039ff077299 */ /* 0x000fe40008011604 */
[----:B------:R-:W-:Y:S02]  /*5b20*/  USEL UR4, UR53, UR5, !UP0 ;  /* 0x0000000535047287 */ /* 0x000fe4000c000000 */
[----:B------:R-:W-:Y:S01]  /*5b30*/  USEL UR7, UR60, UR7, !UP1 ;  /* 0x000000073c077287 */ /* 0x000fe2000c800000 */
[----:B------:R-:W-:Y:S01]  /*5b40*/  UMOV UR5, UR9 ;  /* 0x0000000900057c82 */ /* 0x000fe20008000000 */
[----:B------:R-:W-:Y:S02]  /*5b50*/  UIMAD.WIDE.U32 UR8, UR4, UR40, URZ ;  /* 0x00000028040872a5 */ /* 0x000fe4000f8e00ff */
[----:B------:R-:W-:Y:S03]  /*5b60*/  USHF.R.U32.HI UR6, URZ, UR12, UR5 ;  /* 0x0000000cff067299 */ /* 0x000fe60008011605 */
[----:B------:R-:W-:Y:S01]  /*5b70*/  UMOV UR5, UR11 ;  /* 0x0000000b00057c82 */ /* 0x000fe20008000000 */
[----:B------:R-:W-:Y:S02]  /*5b80*/  UIMAD.WIDE.U32 UR10, UR7, UR40, URZ ;  /* 0x00000028070a72a5 */ /* 0x000fe4000f8e00ff */
[----:B------:R-:W-:Y:S02]  /*5b90*/  USHF.R.U32.HI UR12, URZ, UR57, UR5 ;  /* 0x00000039ff0c7299 */ /* 0x000fe40008011605 */
[----:B------:R-:W-:Y:S01]  /*5ba0*/  USEL UR6, UR37, UR6, !UP0 ;  /* 0x0000000625067287 */ /* 0x000fe2000c000000 */
[----:B------:R-:W-:Y:S02]  /*5bb0*/  UMOV UR5, UR9 ;  /* 0x0000000900057c82 */ /* 0x000fe40008000000 */
[----:B------:R-:W-:Y:S01]  /*5bc0*/  UMOV UR10, UR11 ;  /* 0x0000000b000a7c82 */ /* 0x000fe20008000000 */
[----:B------:R-:W-:Y:S02]  /*5bd0*/  @UP2 USHF.R.U32.HI UR4, URZ, UR41, UR5 ;  /* 0x00000029ff042299 */ /* 0x000fe40008011605 */
[----:B------:R-:W-:Y:S02]  /*5be0*/  @UP2 USHF.R.U32.HI UR7, URZ, UR41, UR10 ;  /* 0x00000029ff072299 */ /* 0x000fe4000801160a */
[----:B------:R-:W-:Y:S02]  /*5bf0*/  UIMAD UR4, UR42, UR4, URZ ;  /* 0x000000042a0472a4 */ /* 0x000fe4000f8e02ff */
        /* <DEDUP_REMOVED lines=8> */
[----:B------:R-:W-:Y:S02]  /*5c80*/  USEL UR11, UR6, UR4, !UP2 ;  /* 0x00000004060b7287 */ /* 0x000fe4000d000000 */
[----:B------:R-:W-:Y:S02]  /*5c90*/  UIADD3 UR8, UPT, UPT, -UR5, URZ, URZ ;  /* 0x000000ff05087290 */ /* 0x000fe4000fffe1ff */
[----:B------:R-:W-:Y:S01]  /*5ca0*/  UIADD3 UR10, UPT, UPT, -UR11, URZ, URZ ;  /* 0x000000ff0b0a7290 */ /* 0x000fe2000fffe1ff */
[----:B------:R-:W-:Y:S01]  /*5cb0*/  @!UP0 UMOV UR4, UR9 ;  /* 0x0000000900048c82 */ /* 0x000fe20008000000 */
[----:B------:R-:W-:Y:S02]  /*5cc0*/  UIADD3 UR9, UPT, UPT, -UR6, URZ, URZ ;  /* 0x000000ff06097290 */ /* 0x000fe4000fffe1ff */
[----:B------:R-:W-:Y:S02]  /*5cd0*/  @!UP0 USHF.R.U32.HI UR4, URZ, UR41, UR4 ;  /* 0x00000029ff048299 */ /* 0x000fe40008011604 */
[----:B------:R-:W-:Y:S02]  /*5ce0*/  UIMAD UR10, UR42, UR10, UR6 ;  /* 0x0000000a2a0a72a4 */ /* 0x000fe4000f8e0206 */
[----:B------:R-:W-:Y:S04]  /*5cf0*/  @!UP0 USEL UR4, UR5, UR4, !UP2 ;  /* 0x0000000405048287 */ /* 0x000fe8000d000000 */
[----:B------:R-:W-:Y:S02]  /*5d00*/  @!UP0 UIMAD UR10, UR7, UR10, UR4 ;  /* 0x0000000a070a82a4 */ /* 0x000fe4000f8e0204 */
[----:B------:R-:W-:Y:S02]  /*5d10*/  @!UP0 UIADD3 UR11, UPT, UPT, UR11, -UR4, URZ ;  /* 0x800000040b0b8290 */ /* 0x000fe4000fffe0ff */
[----:B------:R-:W-:Y:S02]  /*5d20*/  UIMAD UR7, UR43, UR8, UR38 ;  /* 0x000000082b0772a4 */ /* 0x000fe4000f8e0226 */
[----:B------:R-:W-:Y:S02]  /*5d30*/  @!UP0 UIMAD UR6, UR11, UR42, UR5 ;  /* 0x0000002a0b0682a4 */ /* 0x000fe4000f8e0205 */
[----:B------:R-:W-:Y:S01]  /*5d40*/  UIMAD UR4, UR58, UR9, UR37 ;  /* 0x000000093a0472a4 */ /* 0x000fe2000f8e0225 */
[----:B------:R-:W-:Y:S02]  /*5d50*/  @!UP0 UMOV UR5, UR10 ;  /* 0x0000000a00058c82 */ /* 0x000fe40008000000 */
[----:B------:R-:W-:Y:S02]  /*5d60*/  UIMAD UR38, UR5, UR43, UR7 ;  /* 0x0000002b052672a4 */ /* 0x000fe4000f8e0207 */
[----:B------:R-:W-:Y:S11]  /*5d70*/  UIMAD UR37, UR6, UR58, UR4 ;  /* 0x0000003a062572a4 */ /* 0x000ff6000f8e0204 */
[----:B------:R-:W-:Y:S01]  /*5d80*/  @!UPT UIADD3 URZ, UPT, UPT, URZ, URZ, URZ ;  /* 0x000000fffffff290 */ /* 0x000fe2000fffe0ff */
.L_x_95:
[----:B------:R-:W-:Y:S01]  /*5d90*/  UISETP.NE.AND UP0, UPT, UR39, 0x1, UPT ;  /* 0x000000012700788c */ /* 0x000fe2000bf05270 */
[----:B------:R-:W-:Y:S01]  /*5da0*/  LOP3.LUT P0, RZ, R52, 0x1b0, RZ, 0xc0, !PT ;  /* 0x000001b034ff7812 */ /* 0x000fe2000780c0ff */
[----:B------:R-:W-:Y:S01]  /*5db0*/  USHF.L.U32 UR50, UR16, 0x6, URZ ;  /* 0x0000000610327899 */ /* 0x000fe200080006ff */
[----:B------:R-:W-:Y:S01]  /*5dc0*/  BSSY.RECONVERGENT B6, `(.L_x_96) ;  /* 0x0000034000067945 */ /* 0x000fe20003800200 */
[----:B------:R-:W-:Y:S01]  /*5dd0*/  USHF.L.U32 UR49, UR20, 0x7, URZ ;  /* 0x0000000714317899 */ /* 0x000fe200080006ff */
[----:B------:R-:W-:Y:S06]  /*5de0*/  IADD3 R54, PT, PT, R54, 0x1, RZ ;  /* 0x0000000136367810 */ /* 0x000fec0007ffe0ff */
[----:B------:R-:W2:Y:S01]  /*5df0*/  @!UP0 LDCU.128 UR12, c[0x0][0xb10] ;  /* 0x00016200ff0c87ac */ /* 0x000ea20008000c00 */
[----:B------:R-:W4:Y:S01]  /*5e00*/  @!UP0 LDCU UR5, c[0x0][0xb0c] ;  /* 0x00016180ff0587ac */ /* 0x000f220008000800 */
[----:B------:R-:W3:Y:S01]  /*5e10*/  @!UP0 LDCU UR10, c[0x0][0xb20] ;  /* 0x00016400ff0a87ac */ /* 0x000ee20008000800 */
[----:B--2---:R-:W-:Y:S02]  /*5e20*/  UIMAD.WIDE.U32 UR8, UR38, UR12, URZ ;  /* 0x0000000c260872a5 */ /* 0x004fe4000f8e00ff */
[----:B------:R-:W-:Y:S02]  /*5e30*/  UIMAD.WIDE.U32 UR6, UR37, UR15, URZ ;  /* 0x0000000f250672a5 */ /* 0x000fe4000f8e00ff */
[----:B------:R-:W-:Y:S03]  /*5e40*/  @!UP0 UISETP.NE.AND UP1, UPT, UR14, 0x1, UPT ;  /* 0x000000010e00888c */ /* 0x000fe6000bf25270 */
[----:B------:R-:W-:Y:S01]  /*5e50*/  @!UP0 UMOV UR4, UR9 ;  /* 0x0000000900048c82 */ /* 0x000fe20008000000 */
[----:B----4-:R-:W-:Y:S02]  /*5e60*/  @!UP0 UISETP.NE.AND UP2, UPT, UR5, 0x1, UPT ;  /* 0x000000010500888c */ /* 0x010fe4000bf45270 */
[----:B------:R-:W-:Y:S01]  /*5e70*/  @!UP0 USHF.R.U32.HI UR4, URZ, UR13, UR4 ;  /* 0x0000000dff048299 */ /* 0x000fe20008011604 */
[----:B------:R-:W-:Y:S02]  /*5e80*/  @!UP0 UMOV UR6, UR7 ;  /* 0x0000000700068c82 */ /* 0x000fe40008000000 */
[----:B---3--:R-:W-:Y:S02]  /*5e90*/  @!UP0 USHF.R.U32.HI UR6, URZ, UR10, UR6 ;  /* 0x0000000aff068299 */ /* 0x008fe40008011606 */
[----:B------:R-:W-:Y:S02]  /*5ea0*/  @!UP0 USEL UR7, UR38, UR4, !UP2 ;  /* 0x0000000426078287 */ /* 0x000fe4000d000000 */
[----:B------:R-:W-:Y:S04]  /*5eb0*/  @!UP0 USEL UR6, UR37, UR6, !UP1 ;  /* 0x0000000625068287 */ /* 0x000fe8000c800000 */
[----:B------:R-:W-:Y:S02]  /*5ec0*/  @!UP0 UIADD3 UR4, UPT, UPT, -UR7, UR6, URZ ;  /* 0x0000000607048290 */ /* 0x000fe4000fffe1ff */
[----:B------:R-:W-:Y:S02]  /*5ed0*/  @!UP0 UIADD3 UR6, UPT, UPT, UR7, -UR6, URZ ;  /* 0x8000000607068290 */ /* 0x000fe4000fffe0ff */
[----:B------:R-:W-:Y:S02]  /*5ee0*/  @!UP0 UIMAD UR38, UR4, UR5, UR38 ;  /* 0x00000005042682a4 */ /* 0x000fe4000f8e0226 */
[----:B------:R-:W-:Y:S01]  /*5ef0*/  @!UP0 UIMAD UR37, UR6, UR14, UR37 ;  /* 0x0000000e062582a4 */ /* 0x000fe2000f8e0225 */
[----:B------:R-:W-:Y:S11]  /*5f00*/  @!P0 BRA `(.L_x_97) ;  /* 0x00000000007c8947 */ /* 0x000ff60003800000 */
[----:B------:R-:W2:Y:S01]  /*5f10*/  LDCU.64 UR8, c[0x4][0x80] ;  /* 0x01001000ff0877ac */ /* 0x000ea20008000a00 */
[----:B------:R-:W-:Y:S01]  /*5f20*/  MOV R2, 0x0 ;  /* 0x0000000000027802 */ /* 0x000fe20000000f00 */
[----:B------:R-:W-:Y:S02]  /*5f30*/  HFMA2 R12, -RZ, RZ, 0, 5.9604644775390625e-08 ;  /* 0x00000001ff0c7431 */ /* 0x000fe400000001ff */
[----:B------:R-:W-:Y:S01]  /*5f40*/  IMAD.MOV.U32 R8, RZ, RZ, 0x70 ;  /* 0x00000070ff087424 */ /* 0x000fe200078e00ff */
[----:B------:R3:W4:Y:S01]  /*5f50*/  LDC.64 R14, c[0x4][R2] ;  /* 0x01000000020e7b82 */ /* 0x0007220000000a00 */
[----:B------:R-:W1:Y:S01]  /*5f60*/  LDCU.64 UR6, c[0x4][0x88] ;  /* 0x01001100ff0677ac */ /* 0x000e620008000a00 */
[----:B------:R-:W-:Y:S01]  /*5f70*/  IMAD.MOV.U32 R13, RZ, RZ, RZ ;  /* 0x000000ffff0d7224 */ /* 0x000fe200078e00ff */
[----:B------:R-:W1:Y:S01]  /*5f80*/  LDCU.64 UR4, c[0x4][0x8] ;  /* 0x01000100ff0477ac */ /* 0x000e620008000a00 */
[----:B--2---:R-:W-:Y:S01]  /*5f90*/  MOV R5, UR9 ;  /* 0x0000000900057c02 */ /* 0x004fe20008000f00 */
[----:B------:R-:W-:Y:S01]  /*5fa0*/  IMAD.U32 R4, RZ, RZ, UR8 ;  /* 0x00000008ff047e24 */ /* 0x000fe2000f8e00ff */
[----:B-1----:R-:W-:Y:S01]  /*5fb0*/  MOV R7, UR7 ;  /* 0x0000000700077c02 */ /* 0x002fe20008000f00 */
[----:B------:R-:W-:Y:S01]  /*5fc0*/  IMAD.U32 R6, RZ, RZ, UR6 ;  /* 0x00000006ff067e24 */ /* 0x000fe2000f8e00ff */
[----:B------:R-:W-:Y:S01]  /*5fd0*/  MOV R11, UR5 ;  /* 0x00000005000b7c02 */ /* 0x000fe20008000f00 */
[----:B------:R-:W-:Y:S02]  /*5fe0*/  IMAD.U32 R10, RZ, RZ, UR4 ;  /* 0x00000004ff0a7e24 */ /* 0x000fe4000f8e00ff */
[----:B------:R-:W-:Y:S07]  /*5ff0*/  LEPC R20, `(.L_x_98) ;  /* 0x000000001014794e */ /* 0x000fee0000000000 */
[----:B---345:R-:W-:Y:S05]  /*6000*/  CALL.ABS.NOINC R14 ;  /* 0x000000000e007343 */ /* 0x038fea0003c00000 */
.L_x_98:
[----:B------:R-:W1:Y:S01]  /*6010*/  LDCU.64 UR8, c[0x4][0x80] ;  /* 0x01001000ff0877ac */ /* 0x000e620008000a00 */
[----:B------:R-:W2:Y:S01]  /*6020*/  LDC.64 R2, c[0x4][R2] ;  /* 0x0100000002027b82 */ /* 0x000ea20000000a00 */
[----:B------:R-:W-:Y:S02]  /*6030*/  HFMA2 R12, -RZ, RZ, 0, 5.9604644775390625e-08 ;  /* 0x00000001ff0c7431 */ /* 0x000fe400000001ff */
[----:B------:R-:W-:Y:S02]  /*6040*/  IMAD.MOV.U32 R8, RZ, RZ, 0x70 ;  /* 0x00000070ff087424 */ /* 0x000fe400078e00ff */
[----:B------:R-:W-:Y:S01]  /*6050*/  IMAD.MOV.U32 R13, RZ, RZ, RZ ;  /* 0x000000ffff0d7224 */ /* 0x000fe200078e00ff */
[----:B------:R-:W3:Y:S01]  /*6060*/  LDCU.64 UR6, c[0x4][0x88] ;  /* 0x01001100ff0677ac */ /* 0x000ee20008000a00 */
[----:B------:R-:W4:Y:S01]  /*6070*/  LDCU.64 UR4, c[0x4][0x8] ;  /* 0x01000100ff0477ac */ /* 0x000f220008000a00 */
[----:B-1----:R-:W-:Y:S02]  /*6080*/  MOV R4, UR8 ;  /* 0x0000000800047c02 */ /* 0x002fe40008000f00 */
[----:B------:R-:W-:Y:S02]  /*6090*/  MOV R5, UR9 ;  /* 0x0000000900057c02 */ /* 0x000fe40008000f00 */
[----:B---3--:R-:W-:Y:S01]  /*60a0*/  MOV R7, UR7 ;  /* 0x0000000700077c02 */ /* 0x008fe20008000f00 */
[----:B------:R-:W-:Y:S01]  /*60b0*/  IMAD.U32 R6, RZ, RZ, UR6 ;  /* 0x00000006ff067e24 */ /* 0x000fe2000f8e00ff */
[----:B----4-:R-:W-:Y:S01]  /*60c0*/  MOV R11, UR5 ;  /* 0x00000005000b7c02 */ /* 0x010fe20008000f00 */
[----:B------:R-:W-:Y:S02]  /*60d0*/  IMAD.U32 R10, RZ, RZ, UR4 ;  /* 0x00000004ff0a7e24 */ /* 0x000fe4000f8e00ff */
[----:B------:R-:W-:Y:S07]  /*60e0*/  LEPC R20, `(.L_x_97) ;  /* 0x000000001014794e */ /* 0x000fee0000000000 */
[----:B--2---:R-:W-:Y:S05]  /*60f0*/  CALL.ABS.NOINC R2 ;  /* 0x0000000002007343 */ /* 0x004fea0003c00000 */
.L_x_97:
[----:B------:R-:W-:Y:S05]  /*6100*/  BSYNC.RECONVERGENT B6 ;  /* 0x0000000000067941 */ /* 0x000fea0003800200 */
.L_x_96:
[----:B------:R-:W-:Y:S02]  /*6110*/  ISETP.NE.U32.AND P0, PT, RZ, UR54, PT ;  /* 0x00000036ff007c0c */ /* 0x000fe4000bf05070 */
[C---:B------:R-:W-:Y:S02]  /*6120*/  ISETP.NE.U32.AND P1, PT, R46.reuse, RZ, PT ;  /* 0x000000ff2e00720c */ /* 0x040fe40003f25070 */
[----:B------:R-:W-:Y:S02]  /*6130*/  ISETP.NE.U32.AND P4, PT, R46, RZ, PT ;  /* 0x000000ff2e00720c */ /* 0x000fe40003f85070 */
[----:B------:R-:W-:Y:S02]  /*6140*/  ISETP.NE.AND.EX P0, PT, RZ, UR55, PT, P0 ;  /* 0x00000037ff007c0c */ /* 0x000fe4000bf05300 */
[C---:B------:R-:W-:Y:S02]  /*6150*/  ISETP.NE.AND.EX P1, PT, R47.reuse, RZ, PT, P1 ;  /* 0x000000ff2f00720c */ /* 0x040fe40003f25310 */
[----:B------:R-:W-:Y:S02]  /*6160*/  ISETP.NE.AND.EX P4, PT, R47, RZ, P0, P4 ;  /* 0x000000ff2f00720c */ /* 0x000fe40000785340 */
[----:B------:R-:W-:Y:S02]  /*6170*/  ISETP.NE.U32.AND P5, PT, R42, RZ, PT ;  /* 0x000000ff2a00720c */ /* 0x000fe40003fa5070 */
[----:B------:R-:W-:Y:S02]  /*6180*/  ISETP.NE.U32.AND P3, PT, RZ, UR54, PT ;  /* 0x00000036ff007c0c */ /* 0x000fe4000bf65070 */
[----:B------:R-:W-:Y:S02]  /*6190*/  PLOP3.LUT P2, PT, PT, PT, PT, 0x8, 0x80 ;  /* 0x000000000080781c */ /* 0x000fe40003f4e170 */
[----:B------:R-:W-:Y:S02]  /*61a0*/  ISETP.NE.AND.EX P5, PT, R43, RZ, PT, P5 ;  /* 0x000000ff2b00720c */ /* 0x000fe40003fa5350 */
[----:B------:R-:W-:Y:S03]  /*61b0*/  ISETP.NE.AND.EX P3, PT, RZ, UR55, PT, P3 ;  /* 0x00000037ff007c0c */ /* 0x000fe6000bf65330 */
[----:B------:R-:W-:Y:S01]  /*61c0*/  @!P4 PLOP3.LUT P2, PT, P1, PT, PT, 0x80, 0x8 ;  /* 0x000000000008c81c */ /* 0x000fe20000f4f070 */
[----:B------:R-:W-:Y:S01]  /*61d0*/  @!UPT UIADD3 URZ, UPT, UPT, URZ, URZ, URZ ;  /* 0x000000fffffff290 */ /* 0x000fe2000fffe0ff */
[----:B------:R-:W-:Y:S11]  /*61e0*/  @!P1 BRA `(.L_x_99) ;  /* 0x0000000000309947 */ /* 0x000ff60003800000 */
[----:B------:R-:W-:Y:S01]  /*61f0*/  ISETP.NE.U32.AND P0, PT, R44, RZ, PT ;  /* 0x000000ff2c00720c */ /* 0x000fe20003f05070 */
[----:B------:R-:W2:Y:S01]  /*6200*/  LDCU.64 UR4, c[0x0][0x358] ;  /* 0x00006b00ff0477ac */ /* 0x000ea20008000a00 */
[----:B------:R-:W-:Y:S02]  /*6210*/  IMAD.MOV.U32 R49, RZ, RZ, 0x1 ;  /* 0x00000001ff317424 */ /* 0x000fe400078e00ff */
[----:B------:R-:W-:Y:S11]  /*6220*/  ISETP.NE.AND.EX P0, PT, R45, RZ, PT, P0 ;  /* 0x000000ff2d00720c */ /* 0x000ff60003f05300 */
[----:B------:R-:W-:Y:S02]  /*6230*/  @!UPT UIADD3 URZ, UPT, UPT, URZ, URZ, URZ ;  /* 0x000000fffffff290 */ /* 0x000fe4000fffe0ff */
[----:B------:R-:W3:Y:S01]  /*6240*/  @P0 LDC.64 R2, c[0x0][0x888] ;  /* 0x00022200ff020b82 */ /* 0x000ee20000000a00 */
[----:B-1----:R-:W-:Y:S04]  /*6250*/  @P0 IMAD R0, R46, UR36, RZ ;  /* 0x000000242e000c24 */ /* 0x002fe8000f8e02ff */
[----:B---3--:R-:W-:Y:S04]  /*6260*/  @P0 IMAD.WIDE R2, R0, 0x4, R2 ;  /* 0x0000000400020825 */ /* 0x008fe800078e0202 */
[----:B------:R-:W-:Y:S01]  /*6270*/  HFMA2 R0, -RZ, RZ, 0, 5.9604644775390625e-08 ;  /* 0x00000001ff007431 */ /* 0x000fe200000001ff */
[----:B--2--5:R2:W5:Y:S04]  /*6280*/  @P0 LDG.E R27, desc[UR4][R2.64] ;  /* 0x00000004021b0981 */ /* 0x024568000c1e1900 */
[----:B------:R-:W-:Y:S01]  /*6290*/  @!P0 PRMT R49, R0, 0x7610, R49 ;  /* 0x0000761000318816 */ /* 0x000fe20000000031 */
[----:B--2---:R-:W3:Y:S06]  /*62a0*/  @!P0 LDC R27, c[0x0][0x880] ;  /* 0x00022000ff1b8b82 */ /* 0x004eec0000000800 */
.L_x_99:
[----:B------:R-:W-:Y:S05]  /*62b0*/  @!P5 BRA `(.L_x_100) ;  /* 0x000000000024d947 */ /* 0x000fea0003800000 */
[----:B------:R-:W-:Y:S01]  /*62c0*/  ISETP.NE.U32.AND P0, PT, R40, RZ, PT ;  /* 0x000000ff2800720c */ /* 0x000fe20003f05070 */
[----:B------:R-:W2:Y:S03]  /*62d0*/  LDCU.64 UR4, c[0x0][0x358] ;  /* 0x00006b00ff0477ac */ /* 0x000ea60008000a00 */
[----:B------:R-:W-:Y:S11]  /*62e0*/  ISETP.NE.AND.EX P0, PT, R41, RZ, PT, P0 ;  /* 0x000000ff2900720c */ /* 0x000ff60003f05300 */
[----:B------:R-:W-:Y:S02]  /*62f0*/  @!UPT UIADD3 URZ, UPT, UPT, URZ, URZ, URZ ;  /* 0x000000fffffff290 */ /* 0x000fe4000fffe0ff */
[----:B------:R-:W4:Y:S01]  /*6300*/  @P0 LDC.64 R2, c[0x0][0x8a8] ;  /* 0x00022a00ff020b82 */ /* 0x000f220000000a00 */
[----:B-1----:R-:W-:Y:S04]  /*6310*/  @P0 IMAD R0, R42, UR36, RZ ;  /* 0x000000242a000c24 */ /* 0x002fe8000f8e02ff */
[----:B----4-:R-:W-:Y:S05]  /*6320*/  @P0 IMAD.WIDE R2, R0, 0x4, R2 ;  /* 0x0000000400020825 */ /* 0x010fea00078e0202 */
[----:B--2--5:R2:W5:Y:S02]  /*6330*/  @P0 LDG.E R24, desc[UR4][R2.64] ;  /* 0x0000000402180981 */ /* 0x024564000c1e1900 */
[----:B--2---:R-:W4:Y:S02]  /*6340*/  @!P0 LDC R24, c[0x0][0x8a0] ;  /* 0x00022800ff188b82 */ /* 0x004f240000000800 */
.L_x_100:
[----:B---3-5:R-:W-:Y:S01]  /*6350*/  FSETP.NEU.AND P0, PT, R27, RZ, PT ;  /* 0x000000ff1b00720b */ /* 0x028fe20003f0d000 */
[----:B------:R-:W-:Y:S01]  /*6360*/  IMAD.SHL.U32 R64, R48, 0x2, RZ ;  /* 0x0000000230407824 */ /* 0x000fe200078e00ff */
[----:B------:R-:W-:Y:S01]  /*6370*/  SEL R4, RZ, 0xffffffff, P3 ;  /* 0xffffffffff047807 */ /* 0x000fe20001800000 */
[----:B------:R-:W-:Y:S01]  /*6380*/  BSSY B1, `(.L_x_101) ;  /* 0x0000035000017945 */ /* 0x000fe20003800000 */
[----:B------:R-:W-:Y:S01]  /*6390*/  @!P4 LOP3.LUT P3, RZ, R49, 0xff, RZ, 0xc0, !PT ;  /* 0x000000ff31ffc812 */ /* 0x000fe2000786c0ff */
[----:B------:R-:W-:Y:S01]  /*63a0*/  VIADD R62, R64, UR44 ;  /* 0x0000002c403e7c36 */ /* 0x000fe20008000000 */
[----:B-1----:R-:W-:Y:S01]  /*63b0*/  @!P4 SEL R0, RZ, 0xffffffff, P0 ;  /* 0xffffffffff00c807 */ /* 0x002fe20000000000 */
[----:B------:R-:W-:Y:S01]  /*63c0*/  IMAD.MOV.U32 R65, RZ, RZ, 0x1 ;  /* 0x00000001ff417424 */ /* 0x000fe200078e00ff */
[----:B------:R-:W-:Y:S01]  /*63d0*/  LOP3.LUT R57, R57, 0x1, RZ, 0x3c, !PT ;  /* 0x0000000139397812 */ /* 0x000fe200078e3cff */
[----:B------:R-:W-:Y:S01]  /*63e0*/  IMAD.MOV.U32 R63, RZ, RZ, RZ ;  /* 0x000000ffff3f7224 */ /* 0x000fe200078e00ff */
[----:B------:R-:W-:Y:S02]  /*63f0*/  @P2 SEL R0, R4, R0, !P3 ;  /* 0x0000000004002207 */ /* 0x000fe40005800000 */
[----:B------:R-:W-:Y:S02]  /*6400*/  CS2R R38, SRZ ;  /* 0x0000000000267805 */ /* 0x000fe4000001ff00 */
[----:B------:R-:W-:Y:S02]  /*6410*/  LEA R26, R22, UR44, 0x3 ;  /* 0x0000002c161a7c11 */ /* 0x000fe4000f8e18ff */
[----:B------:R-:W-:Y:S02]  /*6420*/  CS2R R36, SRZ ;  /* 0x0000000000247805 */ /* 0x000fe4000001ff00 */
[----:B------:R-:W-:Y:S02]  /*6430*/  @!P4 LOP3.LUT R0, R0, 0x1, RZ, 0xc0, !PT ;  /* 0x000000010000c812 */ /* 0x000fe400078ec0ff */
[----:B------:R-:W-:Y:S02]  /*6440*/  CS2R R30, SRZ ;  /* 0x00000000001e7805 */ /* 0x000fe4000001ff00 */
[----:B------:R-:W-:Y:S02]  /*6450*/  SHF.L.U32 R2, R56, 0x1f, RZ ;  /* 0x0000001f38027819 */ /* 0x000fe400000006ff */
[----:B------:R-:W-:Y:S02]  /*6460*/  CS2R R28, SRZ ;  /* 0x00000000001c7805 */ /* 0x000fe4000001ff00 */
[----:B------:R-:W-:Y:S01]  /*6470*/  ISETP.NE.U32.OR P5, PT, R0, 0x1, P4 ;  /* 0x000000010000780c */ /* 0x000fe200027a5470 */
[----:B------:R-:W-:Y:S01]  /*6480*/  IMAD.IADD R61, R58, 0x1, R62 ;  /* 0x000000013a3d7824 */ /* 0x000fe200078e023e */
[----:B------:R-:W-:Y:S02]  /*6490*/  LEA.HI R25, R22, R22, RZ, 0x1 ;  /* 0x0000001616197211 */ /* 0x000fe400078f08ff */
[----:B------:R-:W-:Y:S02]  /*64a0*/  LOP3.LUT P4, R53, R49, 0xff, RZ, 0xc0, !PT ;  /* 0x000000ff31357812 */ /* 0x000fe4000788c0ff */
[----:B------:R-:W-:Y:S02]  /*64b0*/  SEL R3, RZ, 0xffffffff, P0 ;  /* 0xffffffffff037807 */ /* 0x000fe40000000000 */
[----:B------:R-:W-:Y:S02]  /*64c0*/  P2R R60, PR, RZ, 0x20 ;  /* 0x00000020ff3c7803 */ /* 0x000fe40000000000 */
[----:B------:R-:W-:Y:S03]  /*64d0*/  @P1 SEL R3, R4, R3, !P4 ;  /* 0x0000000304031207 */ /* 0x000fe60006000000 */
[----:B------:R-:W-:Y:S02]  /*64e0*/  @P5 SHF.L.U32 R0, R57, 0x1f, RZ ;  /* 0x0000001f39005819 */ /* 0x000fe400000006ff */
[----:B------:R-:W-:Y:S02]  /*64f0*/  LOP3.LUT R3, R3, 0x1, RZ, 0xc0, !PT ;  /* 0x0000000103037812 */ /* 0x000fe400078ec0ff */
[----:B------:R1:W2:Y:S02]  /*6500*/  @P5 SYNCS.PHASECHK.TRANS64.TRYWAIT P3, [UR44+0x40], R0 ;  /* 0x00004000ff0055a7 */ /* 0x0002a4000806112c */
[----:B------:R-:W-:Y:S04]  /*6510*/  ISETP.NE.U32.AND P0, PT, R3, 0x1, PT ;  /* 0x000000010300780c */ /* 0x000fe80003f05070 */
[----:B------:R-:W-:Y:S01]  /*6520*/  P2R R66, PR, RZ, 0x1 ;  /* 0x00000001ff427803 */ /* 0x000fe20000000000 */
[----:B------:R3:W3:Y:S01]  /*6530*/  SYNCS.PHASECHK.TRANS64.TRYWAIT P2, [R26+URZ+0xb0], R2 ;  /* 0x0000b0021a0075a7 */ /* 0x0006e200080411ff */
[C---:B-1----:R-:W-:Y:S01]  /*6540*/  IMAD.SHL.U32 R0, R25.reuse, 0x40, RZ ;  /* 0x0000004019007824 */ /* 0x042fe200078e00ff */
[----:B------:R-:W-:Y:S04]  /*6550*/  LOP3.LUT R25, R25, 0xffe, RZ, 0xc0, !PT ;  /* 0x00000ffe19197812 */ /* 0x000fe800078ec0ff */
[----:B------:R-:W-:Y:S01]  /*6560*/  LOP3.LUT R0, R0, 0xffffff80, RZ, 0xc0, !PT ;  /* 0xffffff8000007812 */ /* 0x000fe200078ec0ff */
[----:B------:R-:W-:Y:S04]  /*6570*/  IMAD.IADD R25, R22, 0x1, -R25 ;  /* 0x0000000116197824 */ /* 0x000fe800078e0a19 */
[----:B------:R-:W-:Y:S04]  /*6580*/  IMAD.IADD R0, R23, 0x1, R0 ;  /* 0x0000000117007824 */ /* 0x000fe800078e0200 */
[----:B------:R-:W-:Y:S01]  /*6590*/  IMAD R25, R25, 0x100000, R0 ;  /* 0x0010000019197824 */ /* 0x000fe200078e0200 */
[----:B--2---:R-:W-:Y:S01]  /*65a0*/  @P5 SEL R65, RZ, 0x1, !P3 ;  /* 0x00000001ff415807 */ /* 0x004fe20005800000 */
[----:B------:R-:W-:Y:S06]  /*65b0*/  @!P5 BRA `(.L_x_102) ;  /* 0x000000000044d947 */ /* 0x000fec0003800000 */
[----:B------:R-:W-:Y:S01]  /*65c0*/  IMAD.MOV.U32 R38, RZ, RZ, RZ ;  /* 0x000000ffff267224 */ /* 0x000fe200078e00ff */
[----:B------:R-:W-:Y:S01]  /*65d0*/  ISETP.NE.AND P0, PT, R65, RZ, PT ;  /* 0x000000ff4100720c */ /* 0x000fe20003f05270 */
[----:B------:R-:W-:Y:S01]  /*65e0*/  BSSY B0, `(.L_x_103) ;  /* 0x0000008000007945 */ /* 0x000fe20003800000 */
[----:B------:R-:W-:Y:S02]  /*65f0*/  CS2R R30, SRZ ;  /* 0x00000000001e7805 */ /* 0x000fe4000001ff00 */
[----:B------:R-:W-:Y:S02]  /*6600*/  CS2R R28, SRZ ;  /* 0x00000000001c7805 */ /* 0x000fe4000001ff00 */
[----:B------:R-:W-:Y:S07]  /*6610*/  CS2R R36, SRZ ;  /* 0x0000000000247805 */ /* 0x000fee000001ff00 */
[----:B------:R-:W-:Y:S05]  /*6620*/  @P0 BRA `(.L_x_104) ;  /* 0x00000000000c0947 */ /* 0x000fea0003800000 */
[----:B------:R-:W-:Y:S04]  /*6630*/  SHF.L.U32 R3, R57, 0x1f, RZ ;  /* 0x0000001f39037819 */ /* 0x000fe800000006ff */
[----:B------:R-:W1:Y:S02]  /*6640*/  SYNCS.PHASECHK.TRANS64.TRYWAIT P0, [UR44+0x40], R3 ;  /* 0x00004003ff0075a7 */ /* 0x000e64000800112c */
[----:B-1----:R-:W-:Y:S05]  /*6650*/  @!P0 BRA `(.L_x_105) ;  /* 0x0000002c00b48947 */ /* 0x002fea0003800000 */
.L_x_104:
[----:B------:R-:W-:Y:S05]  /*6660*/  BSYNC B0 ;  /* 0x0000000000007941 */ /* 0x000fea0003800000 */
.L_x_103:
[----:B------:R-:W-:Y:S01]  /*6670*/  ISETP.NE.AND P0, PT, R66, RZ, PT ;  /* 0x000000ff4200720c */ /* 0x000fe20003f05270 */
[----:B------:R-:W-:Y:S11]  /*6680*/  HFMA2 R63, -RZ, RZ, 0, 5.9604644775390625e-08 ;  /* 0x00000001ff3f7431 */ /* 0x000ff600000001ff */
[----:B------:R-:W-:Y:S01]  /*6690*/  @!UPT UIADD3 URZ, UPT, UPT, URZ, URZ, URZ ;  /* 0x000000fffffff290 */ /* 0x000fe2000fffe0ff */
[----:B------:R-:W-:Y:S05]  /*66a0*/  @P0 WARPSYNC.ALL ;  /* 0x0000000000000948 */ /* 0x000fea0003800000 */
[----:B------:R2:W1:Y:S04]  /*66b0*/  @P0 LDSM.16.M88.4 R28, [R64+UR44+0x200] ;  /* 0x0002002c401c083b */ /* 0x0004680008000200 */
[----:B------:R2:W1:Y:S02]  /*66c0*/  @P0 LDSM.16.M88.4 R36, [R61+0x200] ;  /* 0x000200003d24083b */ /* 0x0004640000000200 */
.L_x_102:
[----:B------:R-:W-:Y:S05]  /*66d0*/  BSYNC B1 ;  /* 0x0000000000017941 */ /* 0x000fea0003800000 */
.L_x_101:
[----:B-1----:R-:W-:Y:S04]  /*66e0*/  SHF.R.U32.HI R0, RZ, 0x15, R25 ;  /* 0x00000015ff007819 */ /* 0x002fe80000011619 */
[----:B------:R-:W-:Y:S01]  /*66f0*/  LOP3.LUT P0, RZ, R0, 0x3, R50, 0x48, !PT ;  /* 0x0000000300ff7812 */ /* 0x000fe20007804832 */
[----:B------:R-:W-:Y:S01]  /*6700*/  @!UPT UIADD3 URZ, UPT, UPT, URZ, URZ, URZ ;  /* 0x000000fffffff290 */ /* 0x000fe2000fffe0ff */
[----:B---3--:R-:W-:Y:S11]  /*6710*/  @P2 BRA `(.L_x_106) ;  /* 0x0000000000082947 */ /* 0x008ff60003800000 */
[----:B------:R-:W1:Y:S02]  /*6720*/  SYNCS.PHASECHK.TRANS64.TRYWAIT P1, [R26+URZ+0xb0], R2 ;  /* 0x0000b0021a0075a7 */ /* 0x000e6400080211ff */
[----:B-1----:R-:W-:Y:S05]  /*6730*/  @!P1 BRA `(.L_x_107) ;  /* 0x0000002c00949947 */ /* 0x002fea0003800000 */
.L_x_106:
[----:B------:R-:W-:Y:S05]  /*6740*/  @!P0 BRA `(.L_x_108) ;  /* 0x0000000000408947 */ /* 0x000fea0003800000 */
[----:B------:R-:W3:Y:S01]  /*6750*/  LDCU.64 UR8, c[0x4][0x70] ;  /* 0x01000e00ff0877ac */ /* 0x000ee20008000a00 */
[----:B------:R-:W-:Y:S01]  /*6760*/  MOV R3, 0x0 ;  /* 0x0000000000037802 */ /* 0x000fe20000000f00 */
[----:B------:R-:W-:Y:S02]  /*6770*/  HFMA2 R12, -RZ, RZ, 0, 5.9604644775390625e-08 ;  /* 0x00000001ff0c7431 */ /* 0x000fe400000001ff */
[----:B------:R-:W-:Y:S02]  /*6780*/  IMAD.MOV.U32 R8, RZ, RZ, 0x192 ;  /* 0x00000192ff087424 */ /* 0x000fe400078e00ff */
[----:B------:R-:W-:Y:S01]  /*6790*/  IMAD.MOV.U32 R13, RZ, RZ, RZ ;  /* 0x000000ffff0d7224 */ /* 0x000fe200078e00ff */
[----:B------:R-:W5:Y:S01]  /*67a0*/  LDCU.64 UR6, c[0x4][0x78] ;  /* 0x01000f00ff0677ac */ /* 0x000f620008000a00 */
[----:B-1----:R-:W1:Y:S01]  /*67b0*/  LDC.64 R2, c[0x4][R3] ;  /* 0x0100000003027b82 */ /* 0x002e620000000a00 */
[----:B------:R-:W2:Y:S01]  /*67c0*/  LDCU.64 UR4, c[0x4][0x10] ;  /* 0x01000200ff0477ac */ /* 0x000ea20008000a00 */
[----:B---3--:R-:W-:Y:S01]  /*67d0*/  MOV R5, UR9 ;  /* 0x0000000900057c02 */ /* 0x008fe20008000f00 */
[----:B------:R-:W-:Y:S01]  /*67e0*/  IMAD.U32 R4, RZ, RZ, UR8 ;  /* 0x00000008ff047e24 */ /* 0x000fe2000f8e00ff */
[----:B-----5:R-:W-:Y:S01]  /*67f0*/  MOV R7, UR7 ;  /* 0x0000000700077c02 */ /* 0x020fe20008000f00 */
[----:B------:R-:W-:Y:S01]  /*6800*/  IMAD.U32 R6, RZ, RZ, UR6 ;  /* 0x00000006ff067e24 */ /* 0x000fe2000f8e00ff */
[----:B--2---:R-:W-:Y:S01]  /*6810*/  MOV R11, UR5 ;  /* 0x00000005000b7c02 */ /* 0x004fe20008000f00 */
[----:B------:R-:W-:Y:S02]  /*6820*/  IMAD.U32 R10, RZ, RZ, UR4 ;  /* 0x00000004ff0a7e24 */ /* 0x000fe4000f8e00ff */
[----:B------:R-:W-:Y:S07]  /*6830*/  LEPC R20, `(.L_x_108) ;  /* 0x000000001014794e */ /* 0x000fee0000000000 */
[----:B-1--4-:R-:W-:Y:S05]  /*6840*/  CALL.ABS.NOINC R2 ;  /* 0x0000000002007343 */ /* 0x012fea0003c00000 */
.L_x_108:
[----:B------:R-:W-:Y:S05]  /*6850*/  WARPSYNC.ALL ;  /* 0x0000000000007948 */ /* 0x000fea0003800000 */
[----:B------:R-:W-:Y:S01]  /*6860*/  R2UR UR4, R25 ;  /* 0x00000000190472ca */ /* 0x000fe200000e0000 */
[--C-:B------:R-:W-:Y:S01]  /*6870*/  HADD2.F32 R3, -RZ, R28.reuse.H0_H0 ;  /* 0x2000001cff037230 */ /* 0x100fe20000004100 */
[----:B------:R-:W-:Y:S01]  /*6880*/  ISETP.NE.AND P0, PT, R59, RZ, PT ;  /* 0x000000ff3b00720c */ /* 0x000fe20003f05270 */
[--C-:B------:R-:W-:Y:S01]  /*6890*/  HADD2.F32 R20, -RZ, R29.reuse.H0_H0 ;  /* 0x2000001dff147230 */ /* 0x100fe20000004100 */
[----:B------:R-:W-:Y:S01]  /*68a0*/  BSSY.RECONVERGENT B0, `(.L_x_109) ;  /* 0x000004c000007945 */ /* 0x000fe20003800200 */
[----:B------:R-:W-:Y:S08]  /*68b0*/  HADD2.F32 R21, -RZ, R29.H1_H1 ;  /* 0x3000001dff157230 */ /* 0x000ff00000004100 */
[----:B------:R-:W4:Y:S02]  /*68c0*/  LDTM.16dp256bit.x4 R4, tmem[UR4] ;  /* 0x00000004000479ee */ /* 0x000f240008120000 */
[C---:B----4-:R-:W-:Y:S01]  /*68d0*/  FMUL R0, R24.reuse, R4 ;  /* 0x0000000418007220 */ /* 0x050fe20000400000 */
[----:B------:R-:W-:Y:S02]  /*68e0*/  HADD2.F32 R4, -RZ, R28.H1_H1 ;  /* 0x3000001cff047230 */ /* 0x000fe40000004100 */
[C---:B-1----:R-:W-:Y:S01]  /*68f0*/  FMUL R2, R24.reuse, R5 ;  /* 0x0000000518027220 */ /* 0x042fe20000400000 */
[C---:B------:R-:W-:Y:S01]  /*6900*/  FMUL R7, R24.reuse, R7 ;  /* 0x0000000718077220 */ /* 0x040fe20000400000 */
[C---:B------:R-:W-:Y:S01]  /*6910*/  FFMA R0, R27.reuse, R3, R0 ;  /* 0x000000031b007223 */ /* 0x040fe20000000000 */
[C---:B------:R-:W-:Y:S01]  /*6920*/  FMUL R3, R24.reuse, R6 ;  /* 0x0000000618037220 */ /* 0x040fe20000400000 */
[C---:B------:R-:W-:Y:S01]  /*6930*/  FFMA R2, R27.reuse, R4, R2 ;  /* 0x000000041b027223 */ /* 0x040fe20000000002 */
[C---:B------:R-:W-:Y:S01]  /*6940*/  FMUL R4, R24.reuse, R8 ;  /* 0x0000000818047220 */ /* 0x040fe20000400000 */
[C---:B------:R-:W-:Y:S01]  /*6950*/  FMUL R8, R24.reuse, R12 ;  /* 0x0000000c18087220 */ /* 0x040fe20000400000 */
[C---:B------:R-:W-:Y:S01]  /*6960*/  FFMA R3, R27.reuse, R20, R3 ;  /* 0x000000141b037223 */ /* 0x040fe20000000003 */
[----:B------:R-:W-:Y:S01]  /*6970*/  FMUL R12, R24, R16 ;  /* 0x00000010180c7220 */ /* 0x000fe20000400000 */
[--C-:B------:R-:W-:Y:S01]  /*6980*/  HADD2.F32 R16, -RZ, R30.reuse.H0_H0 ;  /* 0x2000001eff107230 */ /* 0x100fe20000004100 */
[----:B------:R-:W-:Y:S01]  /*6990*/  F2FP.F16.F32.PACK_AB R32, R2, R0 ;  /* 0x000000000220723e */ /* 0x000fe200000000ff */
[----:B------:R-:W-:Y:S02]  /*69a0*/  HADD2.F32 R0, -RZ, R30.H1_H1 ;  /* 0x3000001eff007230 */ /* 0x000fe40000004100 */
[C---:B------:R-:W-:Y:S01]  /*69b0*/  FFMA R7, R27.reuse, R21, R7 ;  /* 0x000000151b077223 */ /* 0x040fe20000000007 */
[C---:B------:R-:W-:Y:S01]  /*69c0*/  FMUL R5, R24.reuse, R9 ;  /* 0x0000000918057220 */ /* 0x040fe20000400000 */
[--C-:B------:R-:W-:Y:S02]  /*69d0*/  HADD2.F32 R2, -RZ, R31.reuse.H0_H0 ;  /* 0x2000001fff027230 */ /* 0x100fe40000004100 */
[C---:B------:R-:W-:Y:S01]  /*69e0*/  FFMA R4, R27.reuse, R16, R4 ;  /* 0x000000101b047223 */ /* 0x040fe20000000004 */
[C---:B------:R-:W-:Y:S01]  /*69f0*/  FMUL R6, R24.reuse, R10 ;  /* 0x0000000a18067220 */ /* 0x040fe20000400000 */
[C---:B------:R-:W-:Y:S01]  /*6a00*/  FFMA R5, R27.reuse, R0, R5 ;  /* 0x000000001b057223 */ /* 0x040fe20000000005 */
[----:B------:R-:W-:Y:S02]  /*6a10*/  HADD2.F32 R16, -RZ, R31.H1_H1 ;  /* 0x3000001fff107230 */ /* 0x000fe40000004100 */
[C---:B------:R-:W-:Y:S01]  /*6a20*/  FMUL R11, R24.reuse, R11 ;  /* 0x0000000b180b7220 */ /* 0x040fe20000400000 */
[----:B------:R-:W-:Y:S01]  /*6a30*/  FFMA R6, R27, R2, R6 ;  /* 0x000000021b067223 */ /* 0x000fe20000000006 */
[--C-:B------:R-:W-:Y:S01]  /*6a40*/  HADD2.F32 R0, -RZ, R36.reuse.H0_H0 ;  /* 0x20000024ff007230 */ /* 0x100fe20000004100 */
[----:B------:R-:W-:Y:S01]  /*6a50*/  F2FP.F16.F32.PACK_AB R33, R7, R3 ;  /* 0x000000030721723e */ /* 0x000fe200000000ff */
[----:B------:R-:W-:Y:S02]  /*6a60*/  HADD2.F32 R2, -RZ, R36.H1_H1 ;  /* 0x30000024ff027230 */ /* 0x000fe40000004100 */
[C---:B------:R-:W-:Y:S01]  /*6a70*/  FMUL R9, R24.reuse, R13 ;  /* 0x0000000d18097220 */ /* 0x040fe20000400000 */
[--C-:B------:R-:W-:Y:S02]  /*6a80*/  HADD2.F32 R3, -RZ, R37.reuse.H0_H0 ;  /* 0x20000025ff037230 */ /* 0x100fe40000004100 */
[C---:B------:R-:W-:Y:S01]  /*6a90*/  FMUL R10, R24.reuse, R14 ;  /* 0x0000000e180a7220 */ /* 0x040fe20000400000 */
[C---:B------:R-:W-:Y:S01]  /*6aa0*/  FFMA R11, R27.reuse, R16, R11 ;  /* 0x000000101b0b7223 */ /* 0x040fe2000000000b */
[C---:B------:R-:W-:Y:S01]  /*6ab0*/  FFMA R8, R27.reuse, R0, R8 ;  /* 0x000000001b087223 */ /* 0x040fe20000000008 */
[C---:B------:R-:W-:Y:S01]  /*6ac0*/  FFMA R9, R27.reuse, R2, R9 ;  /* 0x000000021b097223 */ /* 0x040fe20000000009 */
[----:B------:R-:W-:Y:S02]  /*6ad0*/  HADD2.F32 R0, -RZ, R37.H1_H1 ;  /* 0x30000025ff007230 */ /* 0x000fe40000004100 */
[----:B------:R-:W-:Y:S01]  /*6ae0*/  FFMA R10, R27, R3, R10 ;  /* 0x000000031b0a7223 */ /* 0x000fe2000000000a */
[C---:B------:R-:W-:Y:S01]  /*6af0*/  FMUL R15, R24.reuse, R15 ;  /* 0x0000000f180f7220 */ /* 0x040fe20000400000 */
[--C-:B------:R-:W-:Y:S01]  /*6b00*/  HADD2.F32 R2, -RZ, R38.reuse.H0_H0 ;  /* 0x20000026ff027230 */ /* 0x100fe20000004100 */
[----:B------:R-:W-:Y:S01]  /*6b10*/  F2FP.F16.F32.PACK_AB R34, R5, R4 ;  /* 0x000000040522723e */ /* 0x000fe200000000ff */
[----:B------:R-:W-:Y:S02]  /*6b20*/  HADD2.F32 R3, -RZ, R38.H1_H1 ;  /* 0x30000026ff037230 */ /* 0x000fe40000004100 */
[C---:B------:R-:W-:Y:S01]  /*6b30*/  FMUL R13, R24.reuse, R17 ;  /* 0x00000011180d7220 */ /* 0x040fe20000400000 */
[--C-:B------:R-:W-:Y:S02]  /*6b40*/  HADD2.F32 R4, -RZ, R39.reuse.H0_H0 ;  /* 0x20000027ff047230 */ /* 0x100fe40000004100 */
[C---:B------:R-:W-:Y:S01]  /*6b50*/  FMUL R14, R24.reuse, R18 ;  /* 0x00000012180e7220 */ /* 0x040fe20000400000 */
[----:B------:R-:W-:Y:S02]  /*6b60*/  HADD2.F32 R5, -RZ, R39.H1_H1 ;  /* 0x30000027ff057230 */ /* 0x000fe40000004100 */
[C---:B------:R-:W-:Y:S01]  /*6b70*/  FFMA R15, R27.reuse, R0, R15 ;  /* 0x000000001b0f7223 */ /* 0x040fe2000000000f */
[----:B------:R-:W-:Y:S01]  /*6b80*/  FMUL R19, R24, R19 ;  /* 0x0000001318137220 */ /* 0x000fe20000400000 */
[C---:B------:R-:W-:Y:S01]  /*6b90*/  FFMA R12, R27.reuse, R2, R12 ;  /* 0x000000021b0c7223 */ /* 0x040fe2000000000c */
[C---:B------:R-:W-:Y:S01]  /*6ba0*/  FFMA R13, R27.reuse, R3, R13 ;  /* 0x000000031b0d7223 */ /* 0x040fe2000000000d */
[C---:B------:R-:W-:Y:S01]  /*6bb0*/  FFMA R14, R27.reuse, R4, R14 ;  /* 0x000000041b0e7223 */ /* 0x040fe2000000000e */
[----:B------:R-:W-:Y:S01]  /*6bc0*/  FFMA R19, R27, R5, R19 ;  /* 0x000000051b137223 */ /* 0x000fe20000000013 */
[----:B------:R-:W-:Y:S02]  /*6bd0*/  F2FP.F16.F32.PACK_AB R35, R11, R6 ;  /* 0x000000060b23723e */ /* 0x000fe400000000ff */
[----:B------:R-:W-:Y:S02]  /*6be0*/  F2FP.F16.F32.PACK_AB R8, R9, R8 ;  /* 0x000000080908723e */ /* 0x000fe400000000ff */
[----:B------:R-:W-:Y:S01]  /*6bf0*/  F2FP.F16.F32.PACK_AB R9, R15, R10 ;  /* 0x0000000a0f09723e */ /* 0x000fe200000000ff */
[----:B------:R1:W-:Y:S01]  /*6c00*/  STSM.16.M88.4 [R62+0x200], R32 ;  /* 0x000200203e007844 */ /* 0x0003e20000000200 */
[----:B------:R-:W-:Y:S02]  /*6c10*/  F2FP.F16.F32.PACK_AB R10, R13, R12 ;  /* 0x0000000c0d0a723e */ /* 0x000fe400000000ff */
[----:B------:R-:W-:Y:S05]  /*6c20*/  F2FP.F16.F32.PACK_AB R11, R19, R14 ;  /* 0x0000000e130b723e */ /* 0x000fea00000000ff */
[----:B------:R1:W-:Y:S01]  /*6c30*/  STSM.16.M88.4 [R61+0x200], R8 ;  /* 0x000200083d007844 */ /* 0x0003e20000000200 */
[----:B------:R-:W-:Y:S01]  /*6c40*/  @!PT LDS RZ, [RZ] ;  /* 0x00000000fffff984 */ /* 0x000fe20000000800 */
[----:B------:R-:W-:Y:S01]  /*6c50*/  @!PT LDS RZ, [RZ] ;  /* 0x00000000fffff984 */ /* 0x000fe20000000800 */
[----:B------:R-:W-:Y:S01]  /*6c60*/  @!PT LDS RZ, [RZ] ;  /* 0x00000000fffff984 */ /* 0x000fe20000000800 */
[----:B------:R-:W-:Y:S01]  /*6c70*/  @!PT LDS RZ, [RZ] ;  /* 0x00000000fffff984 */ /* 0x000fe20000000800 */
[----:B------:R3:W-:Y:S07]  /*6c80*/  MEMBAR.ALL.CTA ;  /* 0x0000000000007992 */ /* 0x0007ee0000008000 */
[----:B---3--:R-:W3:Y:S02]  /*6c90*/  FENCE.VIEW.ASYNC.S ;  /* 0x00000000000073c6 */ /* 0x008ee40000000000 */
[----:B---3--:R-:W-:Y:S06]  /*6ca0*/  BAR.SYNC.DEFER_BLOCKING 0x1, 0x80 ;  /* 0x0042000000007b1d */ /* 0x008fec0000010000 */
[----:B------:R-:W-:Y:S05]  /*6cb0*/  @P0 BRA `(.L_x_110) ;  /* 0x0000000000280947 */ /* 0x000fea0003800000 */
[----:B------:R-:W3:Y:S01]  /*6cc0*/  LDCU.64 UR6, c[0x0][0x348] ;  /* 0x00006900ff0677ac */ /* 0x000ee20008000a00 */
[----:B------:R-:W-:Y:S01]  /*6cd0*/  UIADD3 UR4, UPT, UPT, UR44, 0x200, URZ ;  /* 0x000002002c047890 */ /* 0x000fe2000fffe0ff */
[----:B------:R-:W-:Y:S05]  /*6ce0*/  UMOV UR51, UR36 ;  /* 0x0000002400337c82 */ /* 0x000fea0008000000 */
[----:B------:R-:W-:Y:S04]  /*6cf0*/  MOV R52, UR4 ;  /* 0x0000000400347c02 */ /* 0x000fe80008000f00 */
[----:B------:R-:W-:Y:S01]  /*6d00*/  R2UR UR48, R52 ;  /* 0x00000000343072ca */ /* 0x000fe200000e0000 */
[----:B---3--:R-:W-:Y:S04]  /*6d10*/  UIADD3 UR4, UP0, UPT, UR6, 0x680, URZ ;  /* 0x0000068006047890 */ /* 0x008fe8000ff1e0ff */
[----:B------:R-:W-:Y:S09]  /*6d20*/  UIADD3.X UR5, UPT, UPT, URZ, UR7, URZ, UP0, !UPT ;  /* 0x00000007ff057290 */ /* 0x000ff200087fe4ff */
[----:B------:R3:W-:Y:S01]  /*6d30*/  UTMASTG.3D [UR48], [UR4] ;  /* 0x00000030040073b5 */ /* 0x0007e20008010000 */
[----:B------:R0:W-:Y:S01]  /*6d40*/  UTMACMDFLUSH ;  /* 0x00000000000079b7 */ /* 0x0001e20000000000 */
[----:B---3--:R-:W-:Y:S04]  /*6d50*/  DEPBAR.LE SB0, 0x1 ;  /* 0x000080400000791a */ /* 0x008fe80000000000 */
.L_x_110:
[----:B------:R-:W-:Y:S05]  /*6d60*/  BSYNC.RECONVERGENT B0 ;  /* 0x0000000000007941 */ /* 0x000fea0003800200 */
.L_x_109:
[----:B------:R-:W-:Y:S01]  /*6d70*/  BAR.SYNC.DEFER_BLOCKING 0x1, 0x80 ;  /* 0x0042000000007b1d */ /* 0x000fe20000010000 */
[----:B------:R-:W-:Y:S01]  /*6d80*/  ISETP.NE.AND P1, PT, R60, RZ, PT ;  /* 0x000000ff3c00720c */ /* 0x000fe20003f25270 */
[----:B------:R-:W-:Y:S01]  /*6d90*/  UISETP.NE.AND UP0, UPT, UR47, URZ, UPT ;  /* 0x000000ff2f00728c */ /* 0x000fe2000bf05270 */
[----:B------:R-:W-:Y:S11]  /*6da0*/  LEA R2, R63, UR44, 0x3 ;  /* 0x0000002c3f027c11 */ /* 0x000ff6000f8e18ff */
[----:B------:R-:W-:Y:S01]  /*6db0*/  @P1 SHF.L.U32 R3, R57, 0x1f, RZ ;  /* 0x0000001f39031819 */ /* 0x000fe200000006ff */
[----:B------:R-:W-:Y:S06]  /*6dc0*/  BRA.U !UP0, `(.L_x_111) ;  /* 0x0000000108247547 */ /* 0x000fec000b800000 */
[----:B------:R-:W-:Y:S01]  /*6dd0*/  IMAD.U32 R4, RZ, RZ, UR46 ;  /* 0x0000002eff047e24 */ /* 0x000fe2000f8e00ff */
[----:B------:R-:W-:Y:S01]  /*6de0*/  MOV R0, UR52 ;  /* 0x0000003400007c02 */ /* 0x000fe20008000f00 */
[----:B------:R-:W-:Y:S03]  /*6df0*/  UIADD3 UR4, UPT, UPT, UR46, 0x1, URZ ;  /* 0x000000012e047890 */ /* 0x000fe6000fffe0ff */
[----:B------:R-:W-:Y:S01]  /*6e00*/  @P1 LEA R4, R4, UR44, 0x3 ;  /* 0x0000002c04041c11 */ /* 0x000fe2000f8e18ff */
[----:B------:R-:W-:Y:S04]  /*6e10*/  UISETP.NE.AND UP0, UPT, UR4, 0x4, UPT ;  /* 0x000000040400788c */ /* 0x000fe8000bf05270 */
[----:B------:R-:W-:Y:S01]  /*6e20*/  @P1 VIADD R4, R4, 0x60 ;  /* 0x0000006004041836 */ /* 0x000fe20000000000 */
[----:B------:R-:W-:Y:S04]  /*6e30*/  USEL UR46, UR4, URZ, UP0 ;  /* 0x000000ff042e7287 */ /* 0x000fe80008000000 */
[----:B------:R-:W-:Y:S04]  /*6e40*/  @P1 PRMT R0, R0, 0x654, R4 ;  /* 0x0000065400001816 */ /* 0x000fe80000000004 */
[----:B------:R3:W-:Y:S04]  /*6e50*/  @P1 SYNCS.ARRIVE.TRANS64.RED.A1T0 RZ, [R0+URZ], RZ ;  /* 0x000000ff00ff19a7 */ /* 0x0007e800081004ff */
.L_x_111:
[----:B------:R-:W4:Y:S01]  /*6e60*/  @P1 SYNCS.PHASECHK.TRANS64.TRYWAIT P0, [R2+URZ+0x40], R3 ;  /* 0x00004003020015a7 */ /* 0x000f2200080011ff */
[----:B------:R-:W-:Y:S01]  /*6e70*/  BSSY B1, `(.L_x_112) ;  /* 0x0000013000017945 */ /* 0x000fe20003800000 */
[----:B----4-:R-:W-:Y:S03]  /*6e80*/  @P1 SEL R65, RZ, 0x1, !P0 ;  /* 0x00000001ff411807 */ /* 0x010fe60004000000 */
[----:B------:R-:W-:Y:S05]  /*6e90*/  @!P1 BRA `(.L_x_113) ;  /* 0x0000000000409947 */ /* 0x000fea0003800000 */
[----:B------:R-:W-:Y:S01]  /*6ea0*/  ISETP.NE.AND P1, PT, R66, RZ, PT ;  /* 0x000000ff4200720c */ /* 0x000fe20003f25270 */
[----:B------:R-:W-:Y:S01]  /*6eb0*/  BSSY B0, `(.L_x_114) ;  /* 0x0000009000007945 */ /* 0x000fe20003800000 */
[----:B------:R-:W-:Y:S11]  /*6ec0*/  ISETP.NE.AND P0, PT, R65, RZ, PT ;  /* 0x000000ff4100720c */ /* 0x000ff60003f05270 */
[----:B------:R-:W-:Y:S05]  /*6ed0*/  @P1 IMAD R4, R63, 0x1000, R64 ;  /* 0x000010003f041824 */ /* 0x000fea00078e0240 */
[----:B------:R-:W-:Y:S05]  /*6ee0*/  @P1 IADD3 R3, PT, PT, R4, UR44, RZ ;  /* 0x0000002c04031c10 */ /* 0x000fea000fffe0ff */
[----:B------:R-:W-:Y:S01]  /*6ef0*/  @P1 IMAD.IADD R3, R58, 0x1, R3 ;  /* 0x000000013a031824 */ /* 0x000fe200078e0203 */
[----:B------:R-:W-:Y:S06]  /*6f00*/  @P0 BRA `(.L_x_115) ;  /* 0x00000000000c0947 */ /* 0x000fec0003800000 */
[----:B---3--:R-:W-:Y:S04]  /*6f10*/  SHF.L.U32 R0, R57, 0x1f, RZ ;  /* 0x0000001f39007819 */ /* 0x008fe800000006ff */
[----:B------:R-:W3:Y:S02]  /*6f20*/  SYNCS.PHASECHK.TRANS64.TRYWAIT P0, [R2+URZ+0x40], R0 ;  /* 0x00004000020075a7 */ /* 0x000ee400080011ff */
[----:B---3--:R-:W-:Y:S05]  /*6f30*/  @!P0 BRA `(.L_x_116) ;  /* 0x0000002400a88947 */ /* 0x008fea0003800000 */
.L_x_115:
[----:B------:R-:W-:Y:S05]  /*6f40*/  BSYNC B0 ;  /* 0x0000000000007941 */ /* 0x000fea0003800000 */
.L_x_114:
[----:B------:R-:W-:Y:S02]  /*6f50*/  ISETP.NE.AND P0, PT, R66, RZ, PT ;  /* 0x000000ff4200720c */ /* 0x000fe40003f05270 */
[----:B------:R-:W-:Y:S11]  /*6f60*/  IADD3 R63, PT, PT, R63, 0x1, RZ ;  /* 0x000000013f3f7810 */ /* 0x000ff60007ffe0ff */
[----:B------:R-:W-:Y:S05]  /*6f70*/  @P0 WARPSYNC.ALL ;  /* 0x0000000000000948 */ /* 0x000fea0003800000 */
[----:B------:R4:W1:Y:S04]  /*6f80*/  @P0 LDSM.16.M88.4 R28, [R4+UR44+0x200] ;  /* 0x0002002c041c083b */ /* 0x0008680008000200 */
[----:B------:R4:W1:Y:S02]  /*6f90*/  @P0 LDSM.16.M88.4 R36, [R3+0x200] ;  /* 0x000200000324083b */ /* 0x0008640000000200 */
.L_x_113:
[----:B------:R-:W-:Y:S05]  /*6fa0*/  BSYNC B1 ;  /* 0x0000000000017941 */ /* 0x000fea0003800000 */
.L_x_112:
[----:B---3--:R-:W-:Y:S05]  /*6fb0*/  VIADD R0, R25, 0x20 ;  /* 0x0000002019007836 */ /* 0x008fea0000000000 */
[----:B------:R-:W-:Y:S04]  /*6fc0*/  SHF.R.U32.HI R0, RZ, 0x15, R0 ;  /* 0x00000015ff007819 */ /* 0x000fe80000011600 */
[----:B------:R-:W-:Y:S11]  /*6fd0*/  LOP3.LUT P0, RZ, R0, 0x3, R50, 0x48, !PT ;  /* 0x0000000300ff7812 */ /* 0x000ff60007804832 */
[----:B------:R-:W-:Y:S02]  /*6fe0*/  @!UPT UIADD3 URZ, UPT, UPT, URZ, URZ, URZ ;  /* 0x000000fffffff290 */ /* 0x000fe4000fffe0ff */
[----:B------:R-:W-:Y:S05]  /*6ff0*/  @!P0 BRA `(.L_x_117) ;  /* 0x0000000000408947 */ /* 0x000fea0003800000 */
[----:B------:R-:W3:Y:S01]  /*7000*/  LDCU.64 UR8, c[0x4][0x70] ;  /* 0x01000e00ff0877ac */ /* 0x000ee20008000a00 */
[----:B----4-:R-:W-:Y:S01]  /*7010*/  MOV R3, 0x0 ;  /* 0x0000000000037802 */ /* 0x010fe20000000f00 */
[----:B------:R-:W-:Y:S02]  /*7020*/  HFMA2 R12, -RZ, RZ, 0, 5.9604644775390625e-08 ;  /* 0x00000001ff0c7431 */ /* 0x000fe400000001ff */
[----:B-1----:R-:W-:Y:S02]  /*7030*/  IMAD.MOV.U32 R8, RZ, RZ, 0x192 ;  /* 0x00000192ff087424 */ /* 0x002fe400078e00ff */
[----:B------:R-:W-:Y:S01]  /*7040*/  IMAD.MOV.U32 R13, RZ, RZ, RZ ;  /* 0x000000ffff0d7224 */ /* 0x000fe200078e00ff */
[----:B------:R-:W1:Y:S01]  /*7050*/  LDCU.64 UR6, c[0x4][0x78] ;  /* 0x01000f00ff0677ac */ /* 0x000e620008000a00 */
[----:B------:R-:W4:Y:S01]  /*7060*/  LDC.64 R2, c[0x4][R3] ;  /* 0x0100000003027b82 */ /* 0x000f220000000a00 */
[----:B------:R-:W5:Y:S01]  /*7070*/  LDCU.64 UR4, c[0x4][0x10] ;  /* 0x01000200ff0477ac */ /* 0x000f620008000a00 */
[----:B---3--:R-:W-:Y:S01]  /*7080*/  MOV R5, UR9 ;  /* 0x0000000900057c02 */ /* 0x008fe20008000f00 */
[----:B------:R-:W-:Y:S01]  /*7090*/  IMAD.U32 R4, RZ, RZ, UR8 ;  /* 0x00000008ff047e24 */ /* 0x000fe2000f8e00ff */
[----:B-1----:R-:W-:Y:S01]  /*70a0*/  MOV R7, UR7 ;  /* 0x0000000700077c02 */ /* 0x002fe20008000f00 */
[----:B------:R-:W-:Y:S01]  /*70b0*/  IMAD.U32 R6, RZ, RZ, UR6 ;  /* 0x00000006ff067e24 */ /* 0x000fe2000f8e00ff */
[----:B-----5:R-:W-:Y:S01]  /*70c0*/  MOV R11, UR5 ;  /* 0x00000005000b7c02 */ /* 0x020fe20008000f00 */
[----:B------:R-:W-:Y:S02]  /*70d0*/  IMAD.U32 R10, RZ, RZ, UR4 ;  /* 0x00000004ff0a7e24 */ /* 0x000fe4000f8e00ff */
[----:B------:R-:W-:Y:S07]  /*70e0*/  LEPC R20, `(.L_x_117) ;  /* 0x000000001014794e */ /* 0x000fee0000000000 */
[----:B--2-4-:R-:W-:Y:S05]  /*70f0*/  CALL.ABS.NOINC R2 ;  /* 0x0000000002007343 */ /* 0x014fea0003c00000 */
.L_x_117:
[----:B------:R-:W-:Y:S01]  /*7100*/  ISETP.NE.AND P6, PT, R60, RZ, PT ;  /* 0x000000ff3c00720c */ /* 0x000fe20003fc5270 */
[----:B------:R-:W-:Y:S05]  /*7110*/  WARPSYNC.ALL ;  /* 0x0000000000007948 */ /* 0x000fea0003800000 */
[----:B------:R-:W-:Y:S01]  /*7120*/  R2UR UR4, R25 ;  /* 0x00000000190472ca */ /* 0x000fe200000e0000 */
[----:B-1--4-:R-:W-:Y:S01]  /*7130*/  HADD2.F32 R3, -RZ, R28.H0_H0 ;  /* 0x2000001cff037230 */ /* 0x012fe20000004100 */
[----:B------:R-:W-:Y:S01]  /*7140*/  ISETP.NE.AND P0, PT, R59, RZ, PT ;  /* 0x000000ff3b00720c */ /* 0x000fe20003f05270 */
[----:B------:R-:W-:Y:S01]  /*7150*/  HADD2.F32 R20, -RZ, R30.H0_H0 ;  /* 0x2000001eff147230 */ /* 0x000fe20000004100 */
[----:B------:R-:W-:Y:S09]  /*7160*/  BSSY.RECONVERGENT B0, `(.L_x_118) ;  /* 0x0000053000007945 */ /* 0x000ff20003800200 */
[----:B------:R-:W1:Y:S02]  /*7170*/  LDTM.16dp256bit.x4 R4, tmem[UR4+0x20] ;  /* 0x00002004000479ee */ /* 0x000e640008120000 */
[C---:B-1----:R-:W-:Y:S01]  /*7180*/  FMUL R0, R24.reuse, R4 ;  /* 0x0000000418007220 */ /* 0x042fe20000400000 */
[----:B------:R-:W-:Y:S02]  /*7190*/  HADD2.F32 R4, -RZ, R28.H1_H1 ;  /* 0x3000001cff047230 */ /* 0x000fe40000004100 */
[C---:B------:R-:W-:Y:S01]  /*71a0*/  FMUL R2, R24.reuse, R5 ;  /* 0x0000000518027220 */ /* 0x040fe20000400000 */
[--C-:B------:R-:W-:Y:S02]  /*71b0*/  HADD2.F32 R5, -RZ, R29.reuse.H0_H0 ;  /* 0x2000001dff057230 */ /* 0x100fe40000004100 */
[C---:B------:R-:W-:Y:S01]  /*71c0*/  FFMA R0, R27.reuse, R3, R0 ;  /* 0x000000031b007223 */ /* 0x040fe20000000000 */
[C---:B------:R-:W-:Y:S01]  /*71d0*/  FMUL R3, R24.reuse, R6 ;  /* 0x0000000618037220 */ /* 0x040fe20000400000 */
[----:B------:R-:W-:Y:S02]  /*71e0*/  HADD2.F32 R6, -RZ, R29.H1_H1 ;  /* 0x3000001dff067230 */ /* 0x000fe40000004100 */
[C---:B------:R-:W-:Y:S01]  /*71f0*/  FFMA R2, R27.reuse, R4, R2 ;  /* 0x000000041b027223 */ /* 0x040fe20000000002 */
[C---:B------:R-:W-:Y:S01]  /*7200*/  FMUL R7, R24.reuse, R7 ;  /* 0x0000000718077220 */ /* 0x040fe20000400000 */
[C---:B------:R-:W-:Y:S01]  /*7210*/  FFMA R3, R27.reuse, R5, R3 ;  /* 0x000000051b037223 */ /* 0x040fe20000000003 */
[C---:B------:R-:W-:Y:S01]  /*7220*/  FMUL R4, R24.reuse, R8 ;  /* 0x0000000818047220 */ /* 0x040fe20000400000 */
[----:B------:R-:W-:Y:S01]  /*7230*/  FMUL R5, R24, R9 ;  /* 0x0000000918057220 */ /* 0x000fe20000400000 */
[----:B------:R-:W-:Y:S01]  /*7240*/  F2FP.F16.F32.PACK_AB R32, R2, R0 ;  /* 0x000000000220723e */ /* 0x000fe200000000ff */
[C---:B------:R-:W-:Y:S01]  /*7250*/  FFMA R7, R27.reuse, R6, R7 ;  /* 0x000000061b077223 */ /* 0x040fe20000000007 */
[----:B------:R-:W-:Y:S02]  /*7260*/  HADD2.F32 R0, -RZ, R30.H1_H1 ;  /* 0x3000001eff007230 */ /* 0x000fe40000004100 */
[----:B------:R-:W-:Y:S01]  /*7270*/  FFMA R4, R27, R20, R4 ;  /* 0x000000141b047223 */ /* 0x000fe20000000004 */
[--C-:B------:R-:W-:Y:S02]  /*7280*/  HADD2.F32 R2, -RZ, R31.reuse.H0_H0 ;  /* 0x2000001fff027230 */ /* 0x100fe40000004100 */
[C---:B------:R-:W-:Y:S01]  /*7290*/  FMUL R6, R24.reuse, R10 ;  /* 0x0000000a18067220 */ /* 0x040fe20000400000 */
[----:B------:R-:W-:Y:S01]  /*72a0*/  F2FP.F16.F32.PACK_AB R33, R7, R3 ;  /* 0x000000030721723e */ /* 0x000fe200000000ff */
[----:B------:R-:W-:Y:S02]  /*72b0*/  HADD2.F32 R3, -RZ, R31.H1_H1 ;  /* 0x3000001fff037230 */ /* 0x000fe40000004100 */
[----:B------:R-:W-:Y:S01]  /*72c0*/  FFMA R5, R27, R0, R5 ;  /* 0x000000001b057223 */ /* 0x000fe20000000005 */
[C---:B------:R-:W-:Y:S01]  /*72d0*/  FMUL R11, R24.reuse, R11 ;  /* 0x0000000b180b7220 */ /* 0x040fe20000400000 */
[--C-:B------:R-:W-:Y:S02]  /*72e0*/  HADD2.F32 R7, -RZ, R36.reuse.H0_H0 ;  /* 0x20000024ff077230 */ /* 0x100fe40000004100 */
[C---:B------:R-:W-:Y:S01]  /*72f0*/  FMUL R8, R24.reuse, R12 ;  /* 0x0000000c18087220 */ /* 0x040fe20000400000 */
[----:B------:R-:W-:Y:S01]  /*7300*/  HADD2.F32 R0, -RZ, R36.H1_H1 ;  /* 0x30000024ff007230 */ /* 0x000fe20000004100 */
[----:B------:R-:W-:Y:S01]  /*7310*/  F2FP.F16.F32.PACK_AB R34, R5, R4 ;  /* 0x000000040522723e */ /* 0x000fe200000000ff */
[C---:B------:R-:W-:Y:S01]  /*7320*/  FMUL R9, R24.reuse, R13 ;  /* 0x0000000d18097220 */ /* 0x040fe20000400000 */
[C---:B------:R-:W-:Y:S01]  /*7330*/  FFMA R6, R27.reuse, R2, R6 ;  /* 0x000000021b067223 */ /* 0x040fe20000000006 */
[C---:B------:R-:W-:Y:S01]  /*7340*/  FFMA R11, R27.reuse, R3, R11 ;  /* 0x000000031b0b7223 */ /* 0x040fe2000000000b */
[C---:B------:R-:W-:Y:S01]  /*7350*/  FFMA R8, R27.reuse, R7, R8 ;  /* 0x000000071b087223 */ /* 0x040fe20000000008 */
[----:B------:R-:W-:Y:S01]  /*7360*/  FFMA R9, R27, R0, R9 ;  /* 0x000000001b097223 */ /* 0x000fe20000000009 */
[--C-:B------:R-:W-:Y:S02]  /*7370*/  HADD2.F32 R2, -RZ, R37.reuse.H0_H0 ;  /* 0x20000025ff027230 */ /* 0x100fe40000004100 */
[C---:B------:R-:W-:Y:S01]  /*7380*/  FMUL R10, R24.reuse, R14 ;  /* 0x0000000e180a7220 */ /* 0x040fe20000400000 */
[----:B------:R-:W-:Y:S01]  /*7390*/  F2FP.F16.F32.PACK_AB R35, R11, R6 ;  /* 0x000000060b23723e */ /* 0x000fe200000000ff */
[----:B------:R-:W-:Y:S01]  /*73a0*/  HADD2.F32 R0, -RZ, R37.H1_H1 ;  /* 0x30000025ff007230 */ /* 0x000fe20000004100 */
[----:B------:R-:W-:Y:S01]  /*73b0*/  F2FP.F16.F32.PACK_AB R8, R9, R8 ;  /* 0x000000080908723e */ /* 0x000fe200000000ff */
[C---:B------:R-:W-:Y:S01]  /*73c0*/  FMUL R15, R24.reuse, R15 ;  /* 0x0000000f180f7220 */ /* 0x040fe20000400000 */
[C---:B------:R-:W-:Y:S01]  /*73d0*/  FFMA R10, R27.reuse, R2, R10 ;  /* 0x000000021b0a7223 */ /* 0x040fe2000000000a */
[----:B------:R1:W-:Y:S01]  /*73e0*/  STSM.16.M88.4 [R62+0x1200], R32 ;  /* 0x001200203e007844 */ /* 0x0003e20000000200 */
[--C-:B------:R-:W-:Y:S02]  /*73f0*/  HADD2.F32 R2, -RZ, R38.reuse.H0_H0 ;  /* 0x20000026ff027230 */ /* 0x100fe40000004100 */
[----:B------:R-:W-:Y:S01]  /*7400*/  FFMA R15, R27, R0, R15 ;  /* 0x000000001b0f7223 */ /* 0x000fe2000000000f */
[C---:B------:R-:W-:Y:S01]  /*7410*/  FMUL R12, R24.reuse, R16 ;  /* 0x00000010180c7220 */ /* 0x040fe20000400000 */
[----:B------:R-:W-:Y:S02]  /*7420*/  HADD2.F32 R0, -RZ, R38.H1_H1 ;  /* 0x30000026ff007230 */ /* 0x000fe40000004100 */
[C---:B------:R-:W-:Y:S01]  /*7430*/  FMUL R13, R24.reuse, R17 ;  /* 0x00000011180d7220 */ /* 0x040fe20000400000 */
[--C-:B------:R-:W-:Y:S01]  /*7440*/  HADD2.F32 R3, -RZ, R39.reuse.H0_H0 ;  /* 0x20000027ff037230 */ /* 0x100fe20000004100 */
[----:B------:R-:W-:Y:S01]  /*7450*/  F2FP.F16.F32.PACK_AB R9, R15, R10 ;  /* 0x0000000a0f09723e */ /* 0x000fe200000000ff */
[C---:B------:R-:W-:Y:S01]  /*7460*/  FMUL R14, R24.reuse, R18 ;  /* 0x00000012180e7220 */ /* 0x040fe20000400000 */
[----:B------:R-:W-:Y:S02]  /*7470*/  HADD2.F32 R4, -RZ, R39.H1_H1 ;  /* 0x30000027ff047230 */ /* 0x000fe40000004100 */
[----:B------:R-:W-:Y:S01]  /*7480*/  FMUL R19, R24, R19 ;  /* 0x0000001318137220 */ /* 0x000fe20000400000 */
[C---:B------:R-:W-:Y:S01]  /*7490*/  FFMA R12, R27.reuse, R2, R12 ;  /* 0x000000021b0c7223 */ /* 0x040fe2000000000c */
[----:B------:R-:W-:Y:S01]  /*74a0*/  MOV R2, UR46 ;  /* 0x0000002e00027c02 */ /* 0x000fe20008000f00 */
[C---:B------:R-:W-:Y:S01]  /*74b0*/  FFMA R13, R27.reuse, R0, R13 ;  /* 0x000000001b0d7223 */ /* 0x040fe2000000000d */
[C---:B------:R-:W-:Y:S01]  /*74c0*/  FFMA R14, R27.reuse, R3, R14 ;  /* 0x000000031b0e7223 */ /* 0x040fe2000000000e */
[----:B------:R-:W-:Y:S01]  /*74d0*/  FFMA R19, R27, R4, R19 ;  /* 0x000000041b137223 */ /* 0x000fe20000000013 */
[----:B------:R-:W-:Y:S02]  /*74e0*/  @P6 LEA R2, R2, UR44, 0x3 ;  /* 0x0000002c02026c11 */ /* 0x000fe4000f8e18ff */
[----:B------:R-:W-:Y:S02]  /*74f0*/  F2FP.F16.F32.PACK_AB R10, R13, R12 ;  /* 0x0000000c0d0a723e */ /* 0x000fe400000000ff */
[----:B------:R-:W-:Y:S02]  /*7500*/  F2FP.F16.F32.PACK_AB R11, R19, R14 ;  /* 0x0000000e130b723e */ /* 0x000fe400000000ff */
[----:B------:R-:W-:Y:S02]  /*7510*/  MOV R0, UR52 ;  /* 0x0000003400007c02 */ /* 0x000fe40008000f00 */
[----:B------:R-:W-:Y:S01]  /*7520*/  @P6 IADD3 R2, PT, PT, R2, 0x60, RZ ;  /* 0x0000006002026810 */ /* 0x000fe20007ffe0ff */
[----:B------:R1:W-:Y:S01]  /*7530*/  STSM.16.M88.4 [R61+0x1200], R8 ;  /* 0x001200083d007844 */ /* 0x0003e20000000200 */
[----:B------:R-:W-:Y:S02]  /*7540*/  @P6 SHF.L.U32 R3, R57, 0x1f, RZ ;  /* 0x0000001f39036819 */ /* 0x000fe400000006ff */
[----:B------:R-:W-:Y:S01]  /*7550*/  @P6 PRMT R0, R0, 0x654, R2 ;  /* 0x0000065400006816 */ /* 0x000fe20000000002 */
[----:B------:R-:W-:Y:S01]  /*7560*/  @!PT LDS RZ, [RZ] ;  /* 0x00000000fffff984 */ /* 0x000fe20000000800 */
[----:B------:R-:W-:Y:S01]  /*7570*/  @!PT LDS RZ, [RZ] ;  /* 0x00000000fffff984 */ /* 0x000fe20000000800 */
[----:B------:R-:W-:Y:S01]  /*7580*/  @!PT LDS RZ, [RZ] ;  /* 0x00000000fffff984 */ /* 0x000fe20000000800 */
[----:B------:R-:W-:Y:S01]  /*7590*/  @!PT LDS RZ, [RZ] ;  /* 0x00000000fffff984 */ /* 0x000fe20000000800 */
[----:B------:R3:W-:Y:S06]  /*75a0*/  MEMBAR.ALL.CTA ;  /* 0x0000000000007992 */ /* 0x0007ec0000008000 */
[----:B---3--:R-:W3:Y:S01]  /*75b0*/  FENCE.VIEW.ASYNC.S ;  /* 0x00000000000073c6 */ /* 0x008ee20000000000 */
[----:B------:R-:W-:Y:S01]  /*75c0*/  LEA R2, R63, UR44, 0x3 ;  /* 0x0000002c3f027c11 */ /* 0x000fe2000f8e18ff */
[----:B---3--:R-:W-:Y:S06]  /*75d0*/  BAR.SYNC.DEFER_BLOCKING 0x1, 0x80 ;  /* 0x0042000000007b1d */ /* 0x008fec0000010000 */
[----:B------:R-:W-:Y:S05]  /*75e0*/  @P0 BRA `(.L_x_119) ;  /* 0x0000000000280947 */ /* 0x000fea0003800000 */
[----:B------:R-:W3:Y:S01]  /*75f0*/  LDCU.64 UR6, c[0x0][0x348] ;  /* 0x00006900ff0677ac */ /* 0x000ee20008000a00 */
[----:B------:R-:W-:Y:S02]  /*7600*/  UIADD3 UR9, UPT, UPT, UR49, 0x20, URZ ;  /* 0x0000002031097890 */ /* 0x000fe4000fffe0ff */
[----:B------:R-:W-:Y:S01]  /*7610*/  UIADD3 UR8, UPT, UPT, UR44, 0x1200, URZ ;  /* 0x000012002c087890 */ /* 0x000fe2000fffe0ff */
[----:B------:R-:W-:Y:S01]  /*7620*/  UMOV UR10, UR50 ;  /* 0x00000032000a7c82 */ /* 0x000fe20008000000 */
[----:B------:R-:W-:Y:S01]  /*7630*/  UMOV UR11, UR36 ;  /* 0x00000024000b7c82 */ /* 0x000fe20008000000 */
[----:B---3--:R-:W-:Y:S04]  /*7640*/  UIADD3 UR4, UP0, UPT, UR6, 0x680, URZ ;  /* 0x0000068006047890 */ /* 0x008fe8000ff1e0ff */
[----:B------:R-:W-:Y:S09]  /*7650*/  UIADD3.X UR5, UPT, UPT, URZ, UR7, URZ, UP0, !UPT ;  /* 0x00000007ff057290 */ /* 0x000ff200087fe4ff */
[----:B------:R3:W-:Y:S01]  /*7660*/  UTMASTG.3D [UR8], [UR4] ;  /* 0x00000008040073b5 */ /* 0x0007e20008010000 */
[----:B------:R0:W-:Y:S01]  /*7670*/  UTMACMDFLUSH ;  /* 0x00000000000079b7 */ /* 0x0001e20000000000 */
[----:B---3--:R-:W-:Y:S04]  /*7680*/  DEPBAR.LE SB0, 0x1 ;  /* 0x000080400000791a */ /* 0x008fe80000000000 */
.L_x_119:
[----:B------:R-:W-:Y:S05]  /*7690*/  BSYNC.RECONVERGENT B0 ;  /* 0x0000000000007941 */ /* 0x000fea0003800200 */
.L_x_118:
[----:B------:R-:W-:Y:S01]  /*76a0*/  BAR.SYNC.DEFER_BLOCKING 0x1, 0x80 ;  /* 0x0042000000007b1d */ /* 0x000fe20000010000 */
[----:B------:R-:W-:Y:S04]  /*76b0*/  UIADD3 UR4, UPT, UPT, UR46, 0x1, URZ ;  /* 0x000000012e047890 */ /* 0x000fe8000fffe0ff */
[----:B------:R-:W-:Y:S04]  /*76c0*/  UISETP.NE.AND UP0, UPT, UR4, 0x4, UPT ;  /* 0x000000040400788c */ /* 0x000fe8000bf05270 */
[----:B------:R-:W-:Y:S01]  /*76d0*/  USEL UR45, UR4, URZ, UP0 ;  /* 0x000000ff042d7287 */ /* 0x000fe20008000000 */
[----:B------:R3:W-:Y:S01]  /*76e0*/  @P6 SYNCS.ARRIVE.TRANS64.RED.A1T0 RZ, [R0+URZ], RZ ;  /* 0x000000ff00ff69a7 */ /* 0x0007e200081004ff */
[----:B------:R-:W-:Y:S01]  /*76f0*/  BSSY B1, `(.L_x_120) ;  /* 0x0000014000017945 */ /* 0x000fe20003800000 */
[----:B------:R-:W4:Y:S02]  /*7700*/  @P6 SYNCS.PHASECHK.TRANS64.TRYWAIT P0, [R2+URZ+0x40], R3 ;  /* 0x00004003020065a7 */ /* 0x000f2400080011ff */
[----:B----4-:R-:W-:Y:S01]  /*7710*/  @P6 SEL R65, RZ, 0x1, !P0 ;  /* 0x00000001ff416807 */ /* 0x010fe20004000000 */
[----:B---3--:R-:W-:Y:S06]  /*7720*/  @!P6 BRA `(.L_x_121) ;  /* 0x000000000040e947 */ /* 0x008fec0003800000 */
[----:B------:R-:W-:Y:S01]  /*7730*/  ISETP.NE.AND P1, PT, R66, RZ, PT ;  /* 0x000000ff4200720c */ /* 0x000fe20003f25270 */
[----:B------:R-:W-:Y:S01]  /*7740*/  BSSY B0, `(.L_x_122) ;  /* 0x0000009000007945 */ /* 0x000fe20003800000 */
[----:B------:R-:W-:Y:S11]  /*7750*/  ISETP.NE.AND P0, PT, R65, RZ, PT ;  /* 0x000000ff4100720c */ /* 0x000ff60003f05270 */
[----:B------:R-:W-:Y:S05]  /*7760*/  @P1 IMAD R3, R63, 0x1000, R64 ;  /* 0x000010003f031824 */ /* 0x000fea00078e0240 */
[----:B------:R-:W-:Y:S05]  /*7770*/  @P1 IADD3 R0, PT, PT, R3, UR44, RZ ;  /* 0x0000002c03001c10 */ /* 0x000fea000fffe0ff */
[----:B------:R-:W-:Y:S01]  /*7780*/  @P1 IMAD.IADD R0, R58, 0x1, R0 ;  /* 0x000000013a001824 */ /* 0x000fe200078e0200 */
[----:B------:R-:W-:Y:S06]  /*7790*/  @P0 BRA `(.L_x_123) ;  /* 0x00000000000c0947 */ /* 0x000fec0003800000 */
[----:B------:R-:W-:Y:S04]  /*77a0*/  SHF.L.U32 R4, R57, 0x1f, RZ ;  /* 0x0000001f39047819 */ /* 0x000fe800000006ff */
[----:B------:R-:W3:Y:S02]  /*77b0*/  SYNCS.PHASECHK.TRANS64.TRYWAIT P0, [R2+URZ+0x40], R4 ;  /* 0x00004004020075a7 */ /* 0x000ee400080011ff */
[----:B---3--:R-:W-:Y:S05]  /*77c0*/  @!P0 BRA `(.L_x_124) ;  /* 0x0000001c00988947 */ /* 0x008fea0003800000 */
.L_x_123:
[----:B------:R-:W-:Y:S05]  /*77d0*/  BSYNC B0 ;  /* 0x0000000000007941 */ /* 0x000fea0003800000 */
.L_x_122:
[----:B------:R-:W-:Y:S02]  /*77e0*/  ISETP.NE.AND P0, PT, R66, RZ, PT ;  /* 0x000000ff4200720c */ /* 0x000fe40003f05270 */
[----:B------:R-:W-:Y:S11]  /*77f0*/  IADD3 R63, PT, PT, R63, 0x1, RZ ;  /* 0x000000013f3f7810 */ /* 0x000ff60007ffe0ff */
[----:B------:R-:W-:Y:S05]  /*7800*/  @P0 WARPSYNC.ALL ;  /* 0x0000000000000948 */ /* 0x000fea0003800000 */
[----:B------:R4:W1:Y:S04]  /*7810*/  @P0 LDSM.16.M88.4 R28, [R3+UR44+0x200] ;  /* 0x0002002c031c083b */ /* 0x0008680008000200 */
[----:B------:R4:W1:Y:S02]  /*7820*/  @P0 LDSM.16.M88.4 R36, [R0+0x200] ;  /* 0x000200000024083b */ /* 0x0008640000000200 */
.L_x_121:
[----:B------:R-:W-:Y:S05]  /*7830*/  BSYNC B1 ;  /* 0x0000000000017941 */ /* 0x000fea0003800000 */
.L_x_120:
[----:B----4-:R-:W-:Y:S05]  /*7840*/  VIADD R0, R25, 0x40 ;  /* 0x0000004019007836 */ /* 0x010fea0000000000 */
[----:B------:R-:W-:Y:S04]  /*7850*/  SHF.R.U32.HI R0, RZ, 0x15, R0 ;  /* 0x00000015ff007819 */ /* 0x000fe80000011600 */
[----:B------:R-:W-:Y:S11]  /*7860*/  LOP3.LUT P0, RZ, R0, 0x3, R50, 0x48, !PT ;  /* 0x0000000300ff7812 */ /* 0x000ff60007804832 */
[----:B------:R-:W-:Y:S02]  /*7870*/  @!UPT UIADD3 URZ, UPT, UPT, URZ, URZ, URZ ;  /* 0x000000fffffff290 */ /* 0x000fe4000fffe0ff */
[----:B------:R-:W-:Y:S05]  /*7880*/  @!P0 BRA `(.L_x_125) ;  /* 0x0000000000408947 */ /* 0x000fea0003800000 */
[----:B------:R-:W4:Y:S01]  /*7890*/  LDCU.64 UR8, c[0x4][0x70] ;  /* 0x01000e00ff0877ac */ /* 0x000f220008000a00 */
[----:B------:R-:W-:Y:S01]  /*78a0*/  MOV R3, 0x0 ;  /* 0x0000000000037802 */ /* 0x000fe20000000f00 */
[----:B------:R-:W-:Y:S02]  /*78b0*/  HFMA2 R12, -RZ, RZ, 0, 5.9604644775390625e-08 ;  /* 0x00000001ff0c7431 */ /* 0x000fe400000001ff */
[----:B-1----:R-:W-:Y:S02]  /*78c0*/  IMAD.MOV.U32 R8, RZ, RZ, 0x192 ;  /* 0x00000192ff087424 */ /* 0x002fe400078e00ff */
[----:B------:R-:W-:Y:S01]  /*78d0*/  IMAD.MOV.U32 R13, RZ, RZ, RZ ;  /* 0x000000ffff0d7224 */ /* 0x000fe200078e00ff */
[----:B------:R-:W1:Y:S01]  /*78e0*/  LDCU.64 UR6, c[0x4][0x78] ;  /* 0x01000f00ff0677ac */ /* 0x000e620008000a00 */
[----:B---3--:R-:W3:Y:S01]  /*78f0*/  LDC.64 R2, c[0x4][R3] ;  /* 0x0100000003027b82 */ /* 0x008ee20000000a00 */
[----:B------:R-:W5:Y:S01]  /*7900*/  LDCU.64 UR4, c[0x4][0x10] ;  /* 0x01000200ff0477ac */ /* 0x000f620008000a00 */
[----:B----4-:R-:W-:Y:S01]  /*7910*/  MOV R5, UR9 ;  /* 0x0000000900057c02 */ /* 0x010fe20008000f00 */
[----:B------:R-:W-:Y:S01]  /*7920*/  IMAD.U32 R4, RZ, RZ, UR8 ;  /* 0x00000008ff047e24 */ /* 0x000fe2000f8e00ff */
[----:B-1----:R-:W-:Y:S01]  /*7930*/  MOV R7, UR7 ;  /* 0x0000000700077c02 */ /* 0x002fe20008000f00 */
[----:B------:R-:W-:Y:S01]  /*7940*/  IMAD.U32 R6, RZ, RZ, UR6 ;  /* 0x00000006ff067e24 */ /* 0x000fe2000f8e00ff */
[----:B-----5:R-:W-:Y:S01]  /*7950*/  MOV R11, UR5 ;  /* 0x00000005000b7c02 */ /* 0x020fe20008000f00 */
[----:B------:R-:W-:Y:S02]  /*7960*/  IMAD.U32 R10, RZ, RZ, UR4 ;  /* 0x00000004ff0a7e24 */ /* 0x000fe4000f8e00ff */
[----:B------:R-:W-:Y:S07]  /*7970*/  LEPC R20, `(.L_x_125) ;  /* 0x000000001014794e */ /* 0x000fee0000000000 */
[----:B--23--:R-:W-:Y:S05]  /*7980*/  CALL.ABS.NOINC R2 ;  /* 0x0000000002007343 */ /* 0x00cfea0003c00000 */
.L_x_125:
[----:B------:R-:W-:Y:S01]  /*7990*/  ISETP.NE.AND P6, PT, R60, RZ, PT ;  /* 0x000000ff3c00720c */ /* 0x000fe20003fc5270 */
[----:B------:R-:W-:Y:S05]  /*79a0*/  WARPSYNC.ALL ;  /* 0x0000000000007948 */ /* 0x000fea0003800000 */
[----:B------:R-:W-:Y:S01]  /*79b0*/  R2UR UR4, R25 ;  /* 0x00000000190472ca */ /* 0x000fe200000e0000 */
[----:B-1----:R-:W-:Y:S01]  /*79c0*/  HADD2.F32 R3, -RZ, R28.H0_H0 ;  /* 0x2000001cff037230 */ /* 0x002fe20000004100 */
[----:B------:R-:W-:Y:S01]  /*79d0*/  ISETP.NE.AND P0, PT, R59, RZ, PT ;  /* 0x000000ff3b00720c */ /* 0x000fe20003f05270 */
[----:B------:R-:W-:Y:S01]  /*79e0*/  HADD2.F32 R20, -RZ, R30.H0_H0 ;  /* 0x2000001eff147230 */ /* 0x000fe20000004100 */
[----:B------:R-:W-:Y:S09]  /*79f0*/  BSSY.RECONVERGENT B0, `(.L_x_126) ;  /* 0x0000053000007945 */ /* 0x000ff20003800200 */
[----:B---3--:R-:W1:Y:S02]  /*7a00*/  LDTM.16dp256bit.x4 R4, tmem[UR4+0x40] ;  /* 0x00004004000479ee */ /* 0x008e640008120000 */
        /* <DEDUP_REMOVED lines=60> */
[----:B------:R-:W-:Y:S02]  /*7dd0*/  LEA R3, R63, UR44, 0x3 ;  /* 0x0000002c3f037c11 */ /* 0x000fe4000f8e18ff */
[----:B------:R-:W-:Y:S01]  /*7de0*/  @P6 PRMT R0, R0, 0x654, R2 ;  /* 0x0000065400006816 */ /* 0x000fe20000000002 */
[----:B------:R-:W-:Y:S01]  /*7df0*/  @!PT LDS RZ, [RZ] ;  /* 0x00000000fffff984 */ /* 0x000fe20000000800 */
[----:B------:R-:W-:Y:S01]  /*7e00*/  @!PT LDS RZ, [RZ] ;  /* 0x00000000fffff984 */ /* 0x000fe20000000800 */
[----:B------:R-:W-:Y:S01]  /*7e10*/  @!PT LDS RZ, [RZ] ;  /* 0x00000000fffff984 */ /* 0x000fe20000000800 */
[----:B------:R-:W-:Y:S01]  /*7e20*/  @!PT LDS RZ, [RZ] ;  /* 0x00000000fffff984 */ /* 0x000fe20000000800 */
[----:B------:R3:W-:Y:S06]  /*7e30*/  MEMBAR.ALL.CTA ;  /* 0x0000000000007992 */ /* 0x0007ec0000008000 */
[----:B---3--:R-:W3:Y:S01]  /*7e40*/  FENCE.VIEW.ASYNC.S ;  /* 0x00000000000073c6 */ /* 0x008ee20000000000 */
[----:B------:R-:W-:Y:S01]  /*7e50*/  @P6 SHF.L.U32 R2, R57, 0x1f, RZ ;  /* 0x0000001f39026819 */ /* 0x000fe200000006ff */
        /* <DEDUP_REMOVED lines=12> */
.L_x_127:
[----:B------:R-:W-:Y:S05]  /*7f20*/  BSYNC.RECONVERGENT B0 ;  /* 0x0000000000007941 */ /* 0x000fea0003800200 */
.L_x_126:
        /* <DEDUP_REMOVED lines=19> */
.L_x_131:
[----:B------:R-:W-:Y:S05]  /*8060*/  BSYNC B0 ;  /* 0x0000000000007941 */ /* 0x000fea0003800000 */
.L_x_130:
[----:B------:R-:W-:Y:S11]  /*8070*/  ISETP.NE.AND P0, PT, R66, RZ, PT ;  /* 0x000000ff4200720c */ /* 0x000ff60003f05270 */
[----:B------:R-:W-:Y:S02]  /*8080*/  @!UPT UIADD3 URZ, UPT, UPT, URZ, URZ, URZ ;  /* 0x000000fffffff290 */ /* 0x000fe4000fffe0ff */
[----:B------:R-:W-:Y:S05]  /*8090*/  @P0 WARPSYNC.ALL ;  /* 0x0000000000000948 */ /* 0x000fea0003800000 */
[----:B------:R4:W1:Y:S04]  /*80a0*/  @P0 LDSM.16.M88.4 R28, [R63+UR44+0x200] ;  /* 0x0002002c3f1c083b */ /* 0x0008680008000200 */
[----:B------:R4:W1:Y:S02]  /*80b0*/  @P0 LDSM.16.M88.4 R36, [R2+0x200] ;  /* 0x000200000224083b */ /* 0x0008640000000200 */
.L_x_129:
[----:B------:R-:W-:Y:S05]  /*80c0*/  BSYNC B1 ;  /* 0x0000000000017941 */ /* 0x000fea0003800000 */
.L_x_128:
[----:B---3--:R-:W-:Y:S05]  /*80d0*/  VIADD R0, R25, 0x60 ;  /* 0x0000006019007836 */ /* 0x008fea0000000000 */
[----:B------:R-:W-:Y:S04]  /*80e0*/  SHF.R.U32.HI R0, RZ, 0x15, R0 ;  /* 0x00000015ff007819 */ /* 0x000fe80000011600 */
[----:B------:R-:W-:Y:S11]  /*80f0*/  LOP3.LUT P0, RZ, R0, 0x3, R50, 0x48, !PT ;  /* 0x0000000300ff7812 */ /* 0x000ff60007804832 */
[----:B------:R-:W-:Y:S02]  /*8100*/  @!UPT UIADD3 URZ, UPT, UPT, URZ, URZ, URZ ;  /* 0x000000fffffff290 */ /* 0x000fe4000fffe0ff */
[----:B------:R-:W-:Y:S05]  /*8110*/  @!P0 BRA `(.L_x_133) ;  /* 0x0000000000408947 */ /* 0x000fea0003800000 */
[----:B------:R-:W3:Y:S01]  /*8120*/  LDCU.64 UR8, c[0x4][0x70] ;  /* 0x01000e00ff0877ac */ /* 0x000ee20008000a00 */
[----:B------:R-:W-:Y:S01]  /*8130*/  MOV R3, 0x0 ;  /* 0x0000000000037802 */ /* 0x000fe20000000f00 */
[----:B------:R-:W-:Y:S02]  /*8140*/  HFMA2 R12, -RZ, RZ, 0, 5.9604644775390625e-08 ;  /* 0x00000001ff0c7431 */ /* 0x000fe400000001ff */
[----:B-1----:R-:W-:Y:S02]  /*8150*/  IMAD.MOV.U32 R8, RZ, RZ, 0x192 ;  /* 0x00000192ff087424 */ /* 0x002fe400078e00ff */
[----:B------:R-:W-:Y:S01]  /*8160*/  IMAD.MOV.U32 R13, RZ, RZ, RZ ;  /* 0x000000ffff0d7224 */ /* 0x000fe200078e00ff */
[----:B------:R-:W1:Y:S01]  /*8170*/  LDCU.64 UR6, c[0x4][0x78] ;  /* 0x01000f00ff0677ac */ /* 0x000e620008000a00 */
[----:B----4-:R-:W4:Y:S01]  /*8180*/  LDC.64 R2, c[0x4][R3] ;  /* 0x0100000003027b82 */ /* 0x010f220000000a00 */
        /* <DEDUP_REMOVED lines=9> */
.L_x_133:
[----:B------:R-:W-:Y:S01]  /*8220*/  ISETP.NE.AND P0, PT, R59, RZ, PT ;  /* 0x000000ff3b00720c */ /* 0x000fe20003f05270 */
[----:B------:R-:W-:Y:S05]  /*8230*/  WARPSYNC.ALL ;  /* 0x0000000000007948 */ /* 0x000fea0003800000 */
[----:B------:R-:W-:Y:S01]  /*8240*/  R2UR UR4, R25 ;  /* 0x00000000190472ca */ /* 0x000fe200000e0000 */
[--C-:B-1----:R-:W-:Y:S01]  /*8250*/  HADD2.F32 R0, -RZ, R28.reuse.H0_H0 ;  /* 0x2000001cff007230 */ /* 0x102fe20000004100 */
[----:B------:R-:W-:Y:S01]  /*8260*/  BSSY.RECONVERGENT B0, `(.L_x_134) ;  /* 0x0000052000007945 */ /* 0x000fe20003800200 */
[----:B----4-:R-:W-:Y:S02]  /*8270*/  HADD2.F32 R2, -RZ, R28.H1_H1 ;  /* 0x3000001cff027230 */ /* 0x010fe40000004100 */
[--C-:B------:R-:W-:Y:S02]  /*8280*/  HADD2.F32 R3, -RZ, R29.reuse.H0_H0 ;  /* 0x2000001dff037230 */ /* 0x100fe40000004100 */
[----:B------:R-:W-:Y:S02]  /*8290*/  HADD2.F32 R20, -RZ, R29.H1_H1 ;  /* 0x3000001dff147230 */ /* 0x000fe40000004100 */
[--C-:B------:R-:W-:Y:S02]  /*82a0*/  HADD2.F32 R21, -RZ, R30.reuse.H0_H0 ;  /* 0x2000001eff157230 */ /* 0x100fe40000004100 */
[----:B------:R-:W-:Y:S02]  /*82b0*/  HADD2.F32 R25, -RZ, R30.H1_H1 ;  /* 0x3000001eff197230 */ /* 0x000fe40000004100 */
[----:B------:R-:W1:Y:S01]  /*82c0*/  LDTM.16dp256bit.x4 R4, tmem[UR4+0x60] ;  /* 0x00006004000479ee */ /* 0x000e620008120000 */
[----:B------:R-:W-:Y:S01]  /*82d0*/  R2UR UR4, R26 ;  /* 0x000000001a0472ca */ /* 0x000fe200000e0000 */
[----:B------:R-:W-:Y:S01]  /*82e0*/  NOP ;  /* 0x0000000000007918 */ /* 0x000fe20000000000 */
[--C-:B------:R-:W-:Y:S02]  /*82f0*/  HADD2.F32 R26, -RZ, R31.reuse.H0_H0 ;  /* 0x2000001fff1a7230 */ /* 0x100fe40000004100 */
[----:B------:R-:W-:Y:S02]  /*8300*/  HADD2.F32 R28, -RZ, R31.H1_H1 ;  /* 0x3000001fff1c7230 */ /* 0x000fe40000004100 */
[--C-:B------:R-:W-:Y:S02]  /*8310*/  HADD2.F32 R29, -RZ, R36.reuse.H0_H0 ;  /* 0x20000024ff1d7230 */ /* 0x100fe40000004100 */
[----:B------:R-:W-:Y:S02]  /*8320*/  HADD2.F32 R30, -RZ, R36.H1_H1 ;  /* 0x30000024ff1e7230 */ /* 0x000fe40000004100 */
[--C-:B------:R-:W-:Y:S02]  /*8330*/  HADD2.F32 R31, -RZ, R37.reuse.H0_H0 ;  /* 0x20000025ff1f7230 */ /* 0x100fe40000004100 */
[----:B------:R-:W-:Y:S01]  /*8340*/  HADD2.F32 R32, -RZ, R37.H1_H1 ;  /* 0x30000025ff207230 */ /* 0x000fe20000004100 */
[----:B------:R-:W-:Y:S01]  /*8350*/  UIADD3 UR4, UPT, UPT, UR4, 0xd0, URZ ;  /* 0x000000d004047890 */ /* 0x000fe2000fffe0ff */
[--C-:B------:R-:W-:Y:S02]  /*8360*/  HADD2.F32 R33, -RZ, R38.reuse.H0_H0 ;  /* 0x20000026ff217230 */ /* 0x100fe40000004100 */
[----:B------:R-:W-:Y:S01]  /*8370*/  HADD2.F32 R34, -RZ, R38.H1_H1 ;  /* 0x30000026ff227230 */ /* 0x000fe20000004100 */
[----:B------:R-:W-:Y:S01]  /*8380*/  UPRMT UR4, UR52, 0x654, UR4 ;  /* 0x0000065434047896 */ /* 0x000fe20008000004 */
[--C-:B------:R-:W-:Y:S02]  /*8390*/  HADD2.F32 R35, -RZ, R39.reuse.H0_H0 ;  /* 0x20000027ff237230 */ /* 0x100fe40000004100 */
[----:B------:R-:W-:Y:S02]  /*83a0*/  HADD2.F32 R36, -RZ, R39.H1_H1 ;  /* 0x30000027ff247230 */ /* 0x000fe40000004100 */
[C---:B-1----:R-:W-:Y:S01]  /*83b0*/  FMUL R4, R24.reuse, R4 ;  /* 0x0000000418047220 */ /* 0x042fe20000400000 */
[C---:B------:R-:W-:Y:S01]  /*83c0*/  FMUL R5, R24.reuse, R5 ;  /* 0x0000000518057220 */ /* 0x040fe20000400000 */
[C---:B------:R-:W-:Y:S02]  /*83d0*/  FMUL R6, R24.reuse, R6 ;  /* 0x0000000618067220 */ /* 0x040fe40000400000 */
[----:B------:R-:W-:Y:S01]  /*83e0*/  SYNCS.ARRIVE.TRANS64.RED.A1T0 RZ, [UR4], RZ ;  /* 0x000000ffffff79a7 */ /* 0x000fe20008100404 */
[C---:B------:R-:W-:Y:S01]  /*83f0*/  FFMA R4, R27.reuse, R0, R4 ;  /* 0x000000001b047223 */ /* 0x040fe20000000004 */
[C---:B------:R-:W-:Y:S01]  /*8400*/  FFMA R5, R27.reuse, R2, R5 ;  /* 0x000000021b057223 */ /* 0x040fe20000000005 */
[----:B------:R-:W-:Y:S01]  /*8410*/  FFMA R6, R27, R3, R6 ;  /* 0x000000031b067223 */ /* 0x000fe20000000006 */
[C---:B------:R-:W-:Y:S01]  /*8420*/  FMUL R7, R24.reuse, R7 ;  /* 0x0000000718077220 */ /* 0x040fe20000400000 */
[C---:B------:R-:W-:Y:S01]  /*8430*/  FMUL R8, R24.reuse, R8 ;  /* 0x0000000818087220 */ /* 0x040fe20000400000 */
[C---:B------:R-:W-:Y:S01]  /*8440*/  FMUL R9, R24.reuse, R9 ;  /* 0x0000000918097220 */ /* 0x040fe20000400000 */
[----:B------:R-:W-:Y:S01]  /*8450*/  F2FP.F16.F32.PACK_AB R4, R5, R4 ;  /* 0x000000040504723e */ /* 0x000fe200000000ff */
[C---:B------:R-:W-:Y:S01]  /*8460*/  FFMA R7, R27.reuse, R20, R7 ;  /* 0x000000141b077223 */ /* 0x040fe20000000007 */
[C---:B------:R-:W-:Y:S01]  /*8470*/  FFMA R8, R27.reuse, R21, R8 ;  /* 0x000000151b087223 */ /* 0x040fe20000000008 */
[C---:B------:R-:W-:Y:S01]  /*8480*/  FFMA R9, R27.reuse, R25, R9 ;  /* 0x000000191b097223 */ /* 0x040fe20000000009 */
[C---:B------:R-:W-:Y:S01]  /*8490*/  FMUL R0, R24.reuse, R10 ;  /* 0x0000000a18007220 */ /* 0x040fe20000400000 */
[C---:B------:R-:W-:Y:S01]  /*84a0*/  FMUL R2, R24.reuse, R11 ;  /* 0x0000000b18027220 */ /* 0x040fe20000400000 */
[C---:B------:R-:W-:Y:S01]  /*84b0*/  FMUL R3, R24.reuse, R12 ;  /* 0x0000000c18037220 */ /* 0x040fe20000400000 */
[C---:B------:R-:W-:Y:S01]  /*84c0*/  FMUL R10, R24.reuse, R13 ;  /* 0x0000000d180a7220 */ /* 0x040fe20000400000 */
[C---:B------:R-:W-:Y:S01]  /*84d0*/  FFMA R0, R27.reuse, R26, R0 ;  /* 0x0000001a1b007223 */ /* 0x040fe20000000000 */
[C---:B------:R-:W-:Y:S01]  /*84e0*/  FMUL R11, R24.reuse, R14 ;  /* 0x0000000e180b7220 */ /* 0x040fe20000400000 */
[C---:B------:R-:W-:Y:S01]  /*84f0*/  FFMA R2, R27.reuse, R28, R2 ;  /* 0x0000001c1b027223 */ /* 0x040fe20000000002 */
[C---:B------:R-:W-:Y:S01]  /*8500*/  FMUL R15, R24.reuse, R15 ;  /* 0x0000000f180f7220 */ /* 0x040fe20000400000 */
[C---:B------:R-:W-:Y:S01]  /*8510*/  FMUL R12, R24.reuse, R16 ;  /* 0x00000010180c7220 */ /* 0x040fe20000400000 */
[C---:B------:R-:W-:Y:S01]  /*8520*/  FFMA R3, R27.reuse, R29, R3 ;  /* 0x0000001d1b037223 */ /* 0x040fe20000000003 */
[C---:B------:R-:W-:Y:S01]  /*8530*/  FMUL R13, R24.reuse, R17 ;  /* 0x00000011180d7220 */ /* 0x040fe20000400000 */
[C---:B------:R-:W-:Y:S01]  /*8540*/  FFMA R10, R27.reuse, R30, R10 ;  /* 0x0000001e1b0a7223 */ /* 0x040fe2000000000a */
[C---:B------:R-:W-:Y:S01]  /*8550*/  FMUL R14, R24.reuse, R18 ;  /* 0x00000012180e7220 */ /* 0x040fe20000400000 */
[C---:B------:R-:W-:Y:S01]  /*8560*/  FFMA R11, R27.reuse, R31, R11 ;  /* 0x0000001f1b0b7223 */ /* 0x040fe2000000000b */
[C---:B------:R-:W-:Y:S01]  /*8570*/  FFMA R15, R27.reuse, R32, R15 ;  /* 0x000000201b0f7223 */ /* 0x040fe2000000000f */
[----:B------:R-:W-:Y:S01]  /*8580*/  FMUL R19, R24, R19 ;  /* 0x0000001318137220 */ /* 0x000fe20000400000 */
[C---:B------:R-:W-:Y:S01]  /*8590*/  FFMA R12, R27.reuse, R33, R12 ;  /* 0x000000211b0c7223 */ /* 0x040fe2000000000c */
[C---:B------:R-:W-:Y:S01]  /*85a0*/  FFMA R13, R27.reuse, R34, R13 ;  /* 0x000000221b0d7223 */ /* 0x040fe2000000000d */
[----:B------:R-:W-:Y:S01]  /*85b0*/  FFMA R14, R27, R35, R14 ;  /* 0x000000231b0e7223 */ /* 0x000fe2000000000e */
[----:B------:R-:W-:Y:S01]  /*85c0*/  F2FP.F16.F32.PACK_AB R5, R7, R6 ;  /* 0x000000060705723e */ /* 0x000fe200000000ff */
[----:B------:R-:W-:Y:S01]  /*85d0*/  FFMA R19, R27, R36, R19 ;  /* 0x000000241b137223 */ /* 0x000fe20000000013 */
[----:B------:R-:W-:Y:S02]  /*85e0*/  F2FP.F16.F32.PACK_AB R6, R9, R8 ;  /* 0x000000080906723e */ /* 0x000fe400000000ff */
        /* <DEDUP_REMOVED lines=25> */
.L_x_135:
[----:B------:R-:W-:Y:S05]  /*8780*/  BSYNC.RECONVERGENT B0 ;  /* 0x0000000000007941 */ /* 0x000fea0003800200 */
.L_x_134:
[----:B------:R-:W-:Y:S01]  /*8790*/  BAR.SYNC.DEFER_BLOCKING 0x1, 0x80 ;  /* 0x0042000000007b1d */ /* 0x000fe20000010000 */
[----:B------:R-:W-:Y:S01]  /*87a0*/  UISETP.NE.AND UP0, UPT, UR47, -0x4, UPT ;  /* 0xfffffffc2f00788c */ /* 0x000fe2000bf05270 */
[----:B------:R-:W-:Y:S08]  /*87b0*/  IADD3 R22, PT, PT, R22, 0x1, RZ ;  /* 0x0000000116167810 */ /* 0x000ff00007ffe0ff */
[----:B------:R-:W-:Y:S05]  /*87c0*/  BRA.U !UP0, `(.L_x_136) ;  /* 0x0000000108287547 */ /* 0x000fea000b800000 */
[----:B------:R-:W-:Y:S01]  /*87d0*/  ISETP.NE.AND P0, PT, R60, RZ, PT ;  /* 0x000000ff3c00720c */ /* 0x000fe20003f05270 */
[----:B------:R-:W-:Y:S01]  /*87e0*/  IMAD.U32 R2, RZ, RZ, UR46 ;  /* 0x0000002eff027e24 */ /* 0x000fe2000f8e00ff */
[----:B------:R-:W-:Y:S01]  /*87f0*/  UIADD3 UR4, UPT, UPT, UR46, 0x1, URZ ;  /* 0x000000012e047890 */ /* 0x000fe2000fffe0ff */
[----:B------:R-:W-:Y:S03]  /*8800*/  IMAD.U32 R0, RZ, RZ, UR52 ;  /* 0x00000034ff007e24 */ /* 0x000fe6000f8e00ff */
[----:B------:R-:W-:Y:S04]  /*8810*/  UISETP.NE.AND UP0, UPT, UR4, 0x4, UPT ;  /* 0x000000040400788c */ /* 0x000fe8000bf05270 */
[----:B------:R-:W-:Y:S03]  /*8820*/  USEL UR46, UR4, URZ, UP0 ;  /* 0x000000ff042e7287 */ /* 0x000fe60008000000 */
[----:B------:R-:W-:Y:S05]  /*8830*/  @P0 LEA R2, R2, UR44, 0x3 ;  /* 0x0000002c02020c11 */ /* 0x000fea000f8e18ff */
[----:B------:R-:W-:Y:S05]  /*8840*/  @P0 VIADD R2, R2, 0x60 ;  /* 0x0000006002020836 */ /* 0x000fea0000000000 */
[----:B------:R-:W-:Y:S04]  /*8850*/  @P0 PRMT R0, R0, 0x654, R2 ;  /* 0x0000065400000816 */ /* 0x000fe80000000002 */
[----:B------:R3:W-:Y:S03]  /*8860*/  @P0 SYNCS.ARRIVE.TRANS64.RED.A1T0 RZ, [R0+URZ], RZ ;  /* 0x000000ff00ff09a7 */ /* 0x0007e600081004ff */
.L_x_136:
[----:B------:R-:W-:Y:S01]  /*8870*/  R2UR UR4, R51 ;  /* 0x00000000330472ca */ /* 0x000fe200000e0000 */
[----:B------:R-:W-:Y:S01]  /*8880*/  UISETP.NE.AND UP0, UPT, UR62, URZ, UPT ;  /* 0x000000ff3e00728c */ /* 0x000fe2000bf05270 */
[----:B------:R-:W-:Y:S01]  /*8890*/  ISETP.NE.AND P0, PT, R54, 0x2, PT ;  /* 0x000000023600780c */ /* 0x000fe20003f05270 */
[----:B------:R-:W-:Y:S01]  /*88a0*/  UIADD3 UR20, UPT, UPT, UR37, UR63, URZ ;  /* 0x0000003f25147290 */ /* 0x000fe2000fffe0ff */
[----:B------:R-:W-:Y:S01]  /*88b0*/  ISETP.NE.AND P1, PT, R22, 0x4, PT ;  /* 0x000000041600780c */ /* 0x000fe20003f25270 */
[----:B------:R-:W-:Y:S01]  /*88c0*/  UIADD3 UR47, UPT, UPT, UR47, 0x4, URZ ;  /* 0x000000042f2f7890 */ /* 0x000fe2000fffe0ff */
[----:B------:R-:W-:Y:S01]  /*88d0*/  SEL R2, RZ, 0x1, P0 ;  /* 0x00000001ff027807 */ /* 0x000fe20000000000 */
[----:B------:R-:W-:Y:S01]  /*88e0*/  UMOV UR36, UR61 ;  /* 0x0000003d00247c82 */ /* 0x000fe20008000000 */
[----:B---3--:R-:W-:Y:S02]  /*88f0*/  SEL R0, RZ, 0x1, P1 ;  /* 0x00000001ff007807 */ /* 0x008fe40000800000 */
[----:B------:R-:W-:Y:S02]  /*8900*/  LOP3.LUT R55, R55, R2, RZ, 0x3c, !PT ;  /* 0x0000000237377212 */ /* 0x000fe400078e3cff */
[----:B------:R-:W-:Y:S01]  /*8910*/  LOP3.LUT R56, R56, R0, RZ, 0x3c, !PT ;  /* 0x0000000038387212 */ /* 0x000fe200078e3cff */
[----:B------:R-:W-:Y:S01]  /*8920*/  UIADD3 UR16, UPT, UPT, UR38, UR4, URZ ;  /* 0x0000000426107290 */ /* 0x000fe2000fffe0ff */
[----:B------:R-:W-:Y:S02]  /*8930*/  SEL R54, R54, RZ, P0 ;  /* 0x000000ff36367207 */ /* 0x000fe40000000000 */
[----:B------:R-:W-:Y:S01]  /*8940*/  SEL R22, R22, RZ, P1 ;  /* 0x000000ff16167207 */ /* 0x000fe20000800000 */
[----:B------:R-:W-:Y:S08]  /*8950*/  BRA.U UP0, `(.L_x_137) ;  /* 0xffffffcd00c07547 */ /* 0x000ff0000b83ffff */
[----:B------:R-:W3:Y:S01]  /*8960*/  LDCU.64 UR4, c[0x0][0x888] ;  /* 0x00011100ff0477ac */ /* 0x000ee20008000a00 */
[----:B------:R-:W4:Y:S01]  /*8970*/  LDCU.64 UR6, c[0x0][0x890] ;  /* 0x00011200ff0677ac */ /* 0x000f220008000a00 */
[----:B---3--:R-:W-:Y:S02]  /*8980*/  ISETP.NE.U32.AND P2, PT, RZ, UR4, PT ;  /* 0x00000004ff007c0c */ /* 0x008fe4000bf45070 */
[----:B----4-:R-:W-:Y:S02]  /*8990*/  ISETP.NE.U32.AND P1, PT, RZ, UR6, PT ;  /* 0x00000006ff007c0c */ /* 0x010fe4000bf25070 */
[----:B------:R-:W-:Y:S02]  /*89a0*/  ISETP.NE.AND.EX P2, PT, RZ, UR5, PT, P2 ;  /* 0x00000005ff007c0c */ /* 0x000fe4000bf45320 */
[----:B------:R-:W-:-:S13]  /*89b0*/  ISETP.NE.AND.EX P0, PT, RZ, UR7, PT, P1 ;  /* 0x00000007ff007c0c */ /* 0x000fda000bf05310 */
[----:B------:R-:W-:Y:S05]  /*89c0*/  @P2 BRA P0, `(.L_x_138) ;  /* 0x00000000003c2947 */ /* 0x000fea0000000000 */
[----:B------:R-:W-:-:S13]  /*89d0*/  ISETP.NE.AND.EX P1, PT, RZ, UR7, PT, P1 ;  /* 0x00000007ff007c0c */ /* 0x000fda000bf25310 */
[----:B------:R-:W-:Y:S05]  /*89e0*/  @P1 BRA `(.L_x_139) ;  /* 0x00000000000c1947 */ /* 0x000fea0003800000 */
[----:B------:R-:W-:-:S13]  /*89f0*/  FSETP.NEU.AND P0, PT, R27, RZ, PT ;  /* 0x000000ff1b00720b */ /* 0x000fda0003f0d000 */
[----:B------:R-:W-:Y:S05]  /*8a00*/  @!P0 EXIT ;  /* 0x000000000000894d */ /* 0x000fea0003800000 */
[----:B------:R-:W-:Y:S05]  /*8a10*/  BRA `(.L_x_138) ;  /* 0x0000000000287947 */ /* 0x000fea0003800000 */
.L_x_139:
[----:B------:R-:W-:Y:S01]  /*8a20*/  ISETP.NE.AND P0, PT, R53, RZ, PT ;  /* 0x000000ff3500720c */ /* 0x000fe20003f05270 */
[----:B------:R-:W-:-:S12]  /*8a30*/  BSSY.RECONVERGENT B0, `(.L_x_138) ;  /* 0x0000008000007945 */ /* 0x000fd80003800200 */
[----:B------:R-:W-:Y:S05]  /*8a40*/  @P0 BRA `(.L_x_140) ;  /* 0x0000000000100947 */ /* 0x000fea0003800000 */
[----:B------:R-:W-:-:S04]  /*8a50*/  ISETP.NE.U32.AND P0, PT, RZ, UR4, PT ;  /* 0x00000004ff007c0c */ /* 0x000fc8000bf05070 */
[----:B------:R-:W-:-:S13]  /*8a60*/  ISETP.NE.AND.EX P0, PT, RZ, UR5, PT, P0 ;  /* 0x00000005ff007c0c */ /* 0x000fda000bf05300 */
[----:B------:R-:W-:Y:S05]  /*8a70*/  @!P0 EXIT ;  /* 0x000000000000894d */ /* 0x000fea0003800000 */
[----:B------:R-:W-:Y:S05]  /*8a80*/  BRA `(.L_x_141) ;  /* 0x0000000000087947 */ /* 0x000fea0003800000 */
.L_x_140:
[----:B------:R-:W-:-:S13]  /*8a90*/  FSETP.NEU.AND P0, PT, R27, RZ, PT ;  /* 0x000000ff1b00720b */ /* 0x000fda0003f0d000 */
[----:B------:R-:W-:Y:S05]  /*8aa0*/  @!P0 EXIT ;  /* 0x000000000000894d */ /* 0x000fea0003800000 */
.L_x_141:
[----:B------:R-:W-:Y:S05]  /*8ab0*/  BSYNC.RECONVERGENT B0 ;  /* 0x0000000000007941 */ /* 0x000fea0003800200 */
.L_x_138:
[----:B------:R-:W-:Y:S01]  /*8ac0*/  ULEA UR6, UR46, UR44, 0x3 ;  /* 0x0000002c2e067291 */ /* 0x000fe2000f8e18ff */
[----:B------:R-:W-:-:S04]  /*8ad0*/  DEPBAR.LE SB0, 0x0 ;  /* 0x000080000000791a */ /* 0x000fc80000000000 */
[----:B------:R-:W-:-:S04]  /*8ae0*/  UIADD3 UR6, UPT, UPT, UR6, 0x60, URZ ;  /* 0x0000006006067890 */ /* 0x000fc8000fffe0ff */
[----:B------:R-:W-:-:S09]  /*8af0*/  UPRMT UR6, UR52, 0x654, UR6 ;  /* 0x0000065434067896 */ /* 0x000fd20008000006 */
[----:B------:R-:W-:Y:S01]  /*8b00*/  SYNCS.ARRIVE.TRANS64.RED.A1T0 RZ, [UR6], RZ ;  /* 0x000000ffffff79a7 */ /* 0x000fe20008100406 */
[----:B------:R-:W-:Y:S05]  /*8b10*/  EXIT ;  /* 0x000000000000794d */ /* 0x000fea0003800000 */
.L_x_24:
[----:B--2---:R2:W3:Y:S02]  /*8b20*/  SYNCS.PHASECHK.TRANS64.TRYWAIT P0, [R0+URZ+0x100], R2 ;  /* 0x00010002000075a7 */ /* 0x0044e400080011ff */
[----:B---3--:R-:W-:Y:S05]  /*8b30*/  @!P0 NANOSLEEP.SYNCS 0x989680 ;  /* 0x009896800000895d */ /* 0x008fea0003900000 */
[----:B------:R-:W3:Y:S02]  /*8b40*/  @!P0 SYNCS.PHASECHK.TRANS64 P0, [R0+URZ+0x100], R2 ;  /* 0x00010002000085a7 */ /* 0x000ee400080010ff */
[----:B---3--:R-:W-:Y:S05]  /*8b50*/  @!P0 BRA `(.L_x_24) ;  /* 0xfffffffc00f08947 */ /* 0x008fea000383ffff */
[----:B------:R-:W-:Y:S05]  /*8b60*/  BRA `(.L_x_142) ;  /* 0xffffff8c00d07947 */ /* 0x000fea000383ffff */
.L_x_27:
[----:B-1----:R-:W-:-:S07]  /*8b70*/  MOV R0, UR33 ;  /* 0x0000002100007c02 */ /* 0x002fce0008000f00 */
.L_x_143:
[----:B-1----:R1:W2:Y:S02]  /*8b80*/  SYNCS.PHASECHK.TRANS64.TRYWAIT P0, [R0+URZ+0x20], R3 ;  /* 0x00002003000075a7 */ /* 0x0022a400080011ff */
[----:B--2---:R-:W-:Y:S05]  /*8b90*/  @!P0 NANOSLEEP.SYNCS 0x989680 ;  /* 0x009896800000895d */ /* 0x004fea0003900000 */
[----:B------:R-:W2:Y:S02]  /*8ba0*/  @!P0 SYNCS.PHASECHK.TRANS64 P0, [R0+URZ+0x20], R3 ;  /* 0x00002003000085a7 */ /* 0x000ea400080010ff */
[----:B--2---:R-:W-:Y:S05]  /*8bb0*/  @!P0 BRA `(.L_x_143) ;  /* 0xfffffffc00f08947 */ /* 0x004fea000383ffff */
[----:B------:R-:W-:Y:S05]  /*8bc0*/  BRA `(.L_x_26) ;  /* 0xffffff90001c7947 */ /* 0x000fea000383ffff */
.L_x_36:
[----:B-1----:R-:W-:-:S07]  /*8bd0*/  MOV R0, UR33 ;  /* 0x0000002100007c02 */ /* 0x002fce0008000f00 */
.L_x_144:
[----:B-1----:R1:W2:Y:S02]  /*8be0*/  SYNCS.PHASECHK.TRANS64.TRYWAIT P0, [R0+URZ+0x20], R3 ;  /* 0x00002003000075a7 */ /* 0x0022a400080011ff */
[----:B--2---:R-:W-:Y:S05]  /*8bf0*/  @!P0 NANOSLEEP.SYNCS 0x989680 ;  /* 0x009896800000895d */ /* 0x004fea0003900000 */
[----:B------:R-:W2:Y:S02]  /*8c00*/  @!P0 SYNCS.PHASECHK.TRANS64 P0, [R0+URZ+0x20], R3 ;  /* 0x00002003000085a7 */ /* 0x000ea400080010ff */
[----:B--2---:R-:W-:Y:S05]  /*8c10*/  @!P0 BRA `(.L_x_144) ;  /* 0xfffffffc00f08947 */ /* 0x004fea000383ffff */
[----:B------:R-:W-:Y:S05]  /*8c20*/  BRA `(.L_x_35) ;  /* 0xffffff9400287947 */ /* 0x000fea000383ffff */
.L_x_43:
[----:B-1----:R1:W4:Y:S02]  /*8c30*/  SYNCS.PHASECHK.TRANS64.TRYWAIT P0, [R3+URZ+0x90], R0 ;  /* 0x00009000030075a7 */ /* 0x00232400080011ff */
[----:B----4-:R-:W-:Y:S05]  /*8c40*/  @!P0 NANOSLEEP.SYNCS 0x989680 ;  /* 0x009896800000895d */ /* 0x010fea0003900000 */
[----:B------:R-:W4:Y:S02]  /*8c50*/  @!P0 SYNCS.PHASECHK.TRANS64 P0, [R3+URZ+0x90], R0 ;  /* 0x00009000030085a7 */ /* 0x000f2400080010ff */
[----:B----4-:R-:W-:Y:S05]  /*8c60*/  @!P0 BRA `(.L_x_43) ;  /* 0xfffffffc00f08947 */ /* 0x010fea000383ffff */
[----:B------:R-:W-:Y:S05]  /*8c70*/  BRA `(.L_x_145) ;  /* 0xffffff9800147947 */ /* 0x000fea000383ffff */
.L_x_47:
[----:B------:R-:W-:-:S07]  /*8c80*/  MOV R0, UR4 ;  /* 0x0000000400007c02 */ /* 0x000fce0008000f00 */
.L_x_146:
[----:B-1----:R1:W2:Y:S02]  /*8c90*/  SYNCS.PHASECHK.TRANS64.TRYWAIT P0, [R0+URZ], R2 ;  /* 0x00000002000075a7 */ /* 0x0022a400080011ff */
[----:B--2---:R-:W-:Y:S05]  /*8ca0*/  @!P0 NANOSLEEP.SYNCS 0x989680 ;  /* 0x009896800000895d */ /* 0x004fea0003900000 */
[----:B------:R-:W2:Y:S02]  /*8cb0*/  @!P0 SYNCS.PHASECHK.TRANS64 P0, [R0+URZ], R2 ;  /* 0x00000002000085a7 */ /* 0x000ea400080010ff */
[----:B--2---:R-:W-:Y:S05]  /*8cc0*/  @!P0 BRA `(.L_x_146) ;  /* 0xfffffffc00f08947 */ /* 0x004fea000383ffff */
[----:B------:R-:W-:Y:S05]  /*8cd0*/  BRA `(.L_x_147) ;  /* 0xffffff9c00bc7947 */ /* 0x000fea000383ffff */
.L_x_48:
[----:B------:R-:W-:-:S07]  /*8ce0*/  MOV R0, UR5 ;  /* 0x0000000500007c02 */ /* 0x000fce0008000f00 */
.L_x_148:
[----:B-1----:R1:W2:Y:S02]  /*8cf0*/  SYNCS.PHASECHK.TRANS64.TRYWAIT P0, [R0+URZ], R3 ;  /* 0x00000003000075a7 */ /* 0x0022a400080011ff */
[----:B--2---:R-:W-:Y:S05]  /*8d00*/  @!P0 NANOSLEEP.SYNCS 0x989680 ;  /* 0x009896800000895d */ /* 0x004fea0003900000 */
[----:B------:R-:W2:Y:S02]  /*8d10*/  @!P0 SYNCS.PHASECHK.TRANS64 P0, [R0+URZ], R3 ;  /* 0x00000003000085a7 */ /* 0x000ea400080010ff */
[----:B--2---:R-:W-:Y:S05]  /*8d20*/  @!P0 BRA `(.L_x_148) ;  /* 0xfffffffc00f08947 */ /* 0x004fea000383ffff */
[----:B------:R-:W-:Y:S05]  /*8d30*/  BRA `(.L_x_149) ;  /* 0xffffff9c00c87947 */ /* 0x000fea000383ffff */
.L_x_49:
[----:B------:R-:W-:-:S07]  /*8d40*/  MOV R0, UR5 ;  /* 0x0000000500007c02 */ /* 0x000fce0008000f00 */
.L_x_150:
[----:B-1----:R1:W2:Y:S02]  /*8d50*/  SYNCS.PHASECHK.TRANS64.TRYWAIT P0, [R0+URZ], R3 ;  /* 0x00000003000075a7 */ /* 0x0022a400080011ff */
[----:B--2---:R-:W-:Y:S05]  /*8d60*/  @!P0 NANOSLEEP.SYNCS 0x989680 ;  /* 0x009896800000895d */ /* 0x004fea0003900000 */
[----:B------:R-:W2:Y:S02]  /*8d70*/  @!P0 SYNCS.PHASECHK.TRANS64 P0, [R0+URZ], R3 ;  /* 0x00000003000085a7 */ /* 0x000ea400080010ff */
[----:B--2---:R-:W-:Y:S05]  /*8d80*/  @!P0 BRA `(.L_x_150) ;  /* 0xfffffffc00f08947 */ /* 0x004fea000383ffff */
[----:B------:R-:W-:Y:S05]  /*8d90*/  BRA `(.L_x_151) ;  /* 0xffffff9c00d47947 */ /* 0x000fea000383ffff */
.L_x_52:
[----:B--2---:R2:W3:Y:S02]  /*8da0*/  SYNCS.PHASECHK.TRANS64.TRYWAIT P0, [R2+URZ+0xf0], R4 ;  /* 0x0000f004020075a7 */ /* 0x0044e400080011ff */
[----:B---3--:R-:W-:Y:S05]  /*8db0*/  @!P0 NANOSLEEP.SYNCS 0x989680 ;  /* 0x009896800000895d */ /* 0x008fea0003900000 */
[----:B------:R-:W3:Y:S02]  /*8dc0*/  @!P0 SYNCS.PHASECHK.TRANS64 P0, [R2+URZ+0xf0], R4 ;  /* 0x0000f004020085a7 */ /* 0x000ee400080010ff */
[----:B---3--:R-:W-:Y:S05]  /*8dd0*/  @!P0 BRA `(.L_x_52) ;  /* 0xfffffffc00f08947 */ /* 0x008fea000383ffff */
[----:B------:R-:W-:Y:S05]  /*8de0*/  BRA `(.L_x_152) ;  /* 0xffffffa000307947 */ /* 0x000fea000383ffff */
.L_x_53:
[----:B------:R-:W-:-:S07]  /*8df0*/  MOV R2, UR4 ;  /* 0x0000000400027c02 */ /* 0x000fce0008000f00 */
.L_x_153:
[----:B--2---:R2:W3:Y:S02]  /*8e00*/  SYNCS.PHASECHK.TRANS64.TRYWAIT P0, [R2+URZ+0xa0], R5 ;  /* 0x0000a005020075a7 */ /* 0x0044e400080011ff */
[----:B---3--:R-:W-:Y:S05]  /*8e10*/  @!P0 NANOSLEEP.SYNCS 0x989680 ;  /* 0x009896800000895d */ /* 0x008fea0003900000 */
[----:B------:R-:W3:Y:S02]  /*8e20*/  @!P0 SYNCS.PHASECHK.TRANS64 P0, [R2+URZ+0xa0], R5 ;  /* 0x0000a005020085a7 */ /* 0x000ee400080010ff */
[----:B---3--:R-:W-:Y:S05]  /*8e30*/  @!P0 BRA `(.L_x_153) ;  /* 0xfffffffc00f08947 */ /* 0x008fea000383ffff */
[----:B------:R-:W-:Y:S05]  /*8e40*/  BRA `(.L_x_154) ;  /* 0xffffffa000407947 */ /* 0x000fea000383ffff */
.L_x_54:
[----:B--2---:R2:W3:Y:S02]  /*8e50*/  SYNCS.PHASECHK.TRANS64.TRYWAIT P1, [R2+URZ+0x90], R4 ;  /* 0x00009004020075a7 */ /* 0x0044e400080211ff */
[----:B---3--:R-:W-:Y:S05]  /*8e60*/  @!P1 NANOSLEEP.SYNCS 0x989680 ;  /* 0x009896800000995d */ /* 0x008fea0003900000 */
[----:B------:R-:W3:Y:S02]  /*8e70*/  @!P1 SYNCS.PHASECHK.TRANS64 P1, [R2+URZ+0x90], R4 ;  /* 0x00009004020095a7 */ /* 0x000ee400080210ff */
[----:B---3--:R-:W-:Y:S05]  /*8e80*/  @!P1 BRA `(.L_x_54) ;  /* 0xfffffffc00f09947 */ /* 0x008fea000383ffff */
[----:B------:R-:W-:Y:S05]  /*8e90*/  BRA `(.L_x_155) ;  /* 0xffffffa000707947 */ /* 0x000fea000383ffff */
.L_x_57:
[----:B------:R-:W-:-:S07]  /*8ea0*/  MOV R0, UR4 ;  /* 0x0000000400007c02 */ /* 0x000fce0008000f00 */
.L_x_156:
[----:B--2---:R2:W3:Y:S02]  /*8eb0*/  SYNCS.PHASECHK.TRANS64.TRYWAIT P0, [R0+URZ+0xa0], R2 ;  /* 0x0000a002000075a7 */ /* 0x0044e400080011ff */
[----:B---3--:R-:W-:Y:S05]  /*8ec0*/  @!P0 NANOSLEEP.SYNCS 0x989680 ;  /* 0x009896800000895d */ /* 0x008fea0003900000 */
[----:B------:R-:W3:Y:S02]  /*8ed0*/  @!P0 SYNCS.PHASECHK.TRANS64 P0, [R0+URZ+0xa0], R2 ;  /* 0x0000a002000085a7 */ /* 0x000ee400080010ff */
[----:B---3--:R-:W-:Y:S05]  /*8ee0*/  @!P0 BRA `(.L_x_156) ;  /* 0xfffffffc00f08947 */ /* 0x008fea000383ffff */
[----:B------:R-:W-:Y:S05]  /*8ef0*/  BRA `(.L_x_56) ;  /* 0xffffffa000c47947 */ /* 0x000fea000383ffff */
.L_x_64:
[----:B-1----:R1:W2:Y:S02]  /*8f00*/  SYNCS.PHASECHK.TRANS64.TRYWAIT P1, [R0+URZ+0x90], R2 ;  /* 0x00009002000075a7 */ /* 0x0022a400080211ff */
[----:B--2---:R-:W-:Y:S05]  /*8f10*/  @!P1 NANOSLEEP.SYNCS 0x989680 ;  /* 0x009896800000995d */ /* 0x004fea0003900000 */
[----:B------:R-:W2:Y:S02]  /*8f20*/  @!P1 SYNCS.PHASECHK.TRANS64 P1, [R0+URZ+0x90], R2 ;  /* 0x00009002000095a7 */ /* 0x000ea400080210ff */
[----:B--2---:R-:W-:Y:S05]  /*8f30*/  @!P1 BRA `(.L_x_64) ;  /* 0xfffffffc00f09947 */ /* 0x004fea000383ffff */
[----:B------:R-:W-:Y:S05]  /*8f40*/  BRA `(.L_x_157) ;  /* 0xffffffa800587947 */ /* 0x000fea000383ffff */
.L_x_65:
[----:B------:R-:W-:-:S07]  /*8f50*/  MOV R2, UR46 ;  /* 0x0000002e00027c02 */ /* 0x000fce0008000f00 */
.L_x_158:
[----:B-1----:R1:W2:Y:S02]  /*8f60*/  SYNCS.PHASECHK.TRANS64.TRYWAIT P0, [R2+URZ+0xd0], R0 ;  /* 0x0000d000020075a7 */ /* 0x0022a400080011ff */
[----:B--2---:R-:W-:Y:S05]  /*8f70*/  @!P0 NANOSLEEP.SYNCS 0x989680 ;  /* 0x009896800000895d */ /* 0x004fea0003900000 */
[----:B------:R-:W2:Y:S02]  /*8f80*/  @!P0 SYNCS.PHASECHK.TRANS64 P0, [R2+URZ+0xd0], R0 ;  /* 0x0000d000020085a7 */ /* 0x000ea400080010ff */
[----:B--2---:R-:W-:Y:S05]  /*8f90*/  @!P0 BRA `(.L_x_158) ;  /* 0xfffffffc00f08947 */ /* 0x004fea000383ffff */
[----:B------:R-:W-:Y:S05]  /*8fa0*/  BRA `(.L_x_159) ;  /* 0xffffffa800a87947 */ /* 0x000fea000383ffff */
.L_x_68:
[----:B------:R-:W-:Y:S07]  /*8fb0*/  MOV R0, UR7 ;  /* 0x0000000700007c02 */ /* 0x000fee0008000f00 */
.L_x_160:
[----:B-1----:R1:W2:Y:S02]  /*8fc0*/  SYNCS.PHASECHK.TRANS64.TRYWAIT P0, [R0+URZ], R2 ;  /* 0x00000002000075a7 */ /* 0x0022a400080011ff */
[----:B--2---:R-:W-:Y:S05]  /*8fd0*/  @!P0 NANOSLEEP.SYNCS 0x989680 ;  /* 0x009896800000895d */ /* 0x004fea0003900000 */
[----:B------:R-:W2:Y:S02]  /*8fe0*/  @!P0 SYNCS.PHASECHK.TRANS64 P0, [R0+URZ], R2 ;  /* 0x00000002000085a7 */ /* 0x000ea400080010ff */
[----:B--2---:R-:W-:Y:S05]  /*8ff0*/  @!P0 BRA `(.L_x_160) ;  /* 0xfffffffc00f08947 */ /* 0x004fea000383ffff */
[----:B------:R-:W-:Y:S05]  /*9000*/  BRA `(.L_x_67) ;  /* 0xffffffa800c47947 */ /* 0x000fea000383ffff */
.L_x_71:
[----:B------:R-:W-:-:S07]  /*9010*/  MOV R0, UR4 ;  /* 0x0000000400007c02 */ /* 0x000fce0008000f00 */
.L_x_161:
[----:B--2---:R2:W4:Y:S02]  /*9020*/  SYNCS.PHASECHK.TRANS64.TRYWAIT P0, [R0+URZ], R2 ;  /* 0x00000002000075a7 */ /* 0x00452400080011ff */
[----:B----4-:R-:W-:Y:S05]  /*9030*/  @!P0 NANOSLEEP.SYNCS 0x989680 ;  /* 0x009896800000895d */ /* 0x010fea0003900000 */
[----:B------:R-:W4:Y:S02]  /*9040*/  @!P0 SYNCS.PHASECHK.TRANS64 P0, [R0+URZ], R2 ;  /* 0x00000002000085a7 */ /* 0x000f2400080010ff */
[----:B----4-:R-:W-:Y:S05]  /*9050*/  @!P0 BRA `(.L_x_161) ;  /* 0xfffffffc00f08947 */ /* 0x010fea000383ffff */
[----:B------:R-:W-:Y:S05]  /*9060*/  BRA `(.L_x_162) ;  /* 0xffffffac00f07947 */ /* 0x000fea000383ffff */
.L_x_72:
[----:B------:R-:W-:-:S07]  /*9070*/  MOV R0, UR5 ;  /* 0x0000000500007c02 */ /* 0x000fce0008000f00 */
.L_x_163:
[----:B-1----:R1:W2:Y:S02]  /*9080*/  SYNCS.PHASECHK.TRANS64.TRYWAIT P0, [R0+URZ], R3 ;  /* 0x00000003000075a7 */ /* 0x0022a400080011ff */
[----:B--2---:R-:W-:Y:S05]  /*9090*/  @!P0 NANOSLEEP.SYNCS 0x989680 ;  /* 0x009896800000895d */ /* 0x004fea0003900000 */
[----:B------:R-:W2:Y:S02]  /*90a0*/  @!P0 SYNCS.PHASECHK.TRANS64 P0, [R0+URZ], R3 ;  /* 0x00000003000085a7 */ /* 0x000ea400080010ff */
[----:B--2---:R-:W-:Y:S05]  /*90b0*/  @!P0 BRA `(.L_x_163) ;  /* 0xfffffffc00f08947 */ /* 0x004fea000383ffff */
[----:B------:R-:W-:Y:S05]  /*90c0*/  BRA `(.L_x_164) ;  /* 0xffffffac00fc7947 */ /* 0x000fea000383ffff */
.L_x_73:
[----:B------:R-:W-:-:S07]  /*90d0*/  MOV R0, UR5 ;  /* 0x0000000500007c02 */ /* 0x000fce0008000f00 */
.L_x_165:
[----:B-1----:R1:W2:Y:S02]  /*90e0*/  SYNCS.PHASECHK.TRANS64.TRYWAIT P0, [R0+URZ], R3 ;  /* 0x00000003000075a7 */ /* 0x0022a400080011ff */
[----:B--2---:R-:W-:Y:S05]  /*90f0*/  @!P0 NANOSLEEP.SYNCS 0x989680 ;  /* 0x009896800000895d */ /* 0x004fea0003900000 */
[----:B------:R-:W2:Y:S02]  /*9100*/  @!P0 SYNCS.PHASECHK.TRANS64 P0, [R0+URZ], R3 ;  /* 0x00000003000085a7 */ /* 0x000ea400080010ff */
[----:B--2---:R-:W-:Y:S05]  /*9110*/  @!P0 BRA `(.L_x_165) ;  /* 0xfffffffc00f08947 */ /* 0x004fea000383ffff */
[----:B------:R-:W-:Y:S05]  /*9120*/  BRA `(.L_x_166) ;  /* 0xffffffb000087947 */ /* 0x000fea000383ffff */
.L_x_74:
[----:B-1----:R-:W-:-:S07]  /*9130*/  MOV R0, UR4 ;  /* 0x0000000400007c02 */ /* 0x002fce0008000f00 */
.L_x_167:
[----:B-1----:R1:W2:Y:S02]  /*9140*/  SYNCS.PHASECHK.TRANS64.TRYWAIT P0, [R0+URZ], R2 ;  /* 0x00000002000075a7 */ /* 0x0022a400080011ff */
[----:B--2---:R-:W-:Y:S05]  /*9150*/  @!P0 NANOSLEEP.SYNCS 0x989680 ;  /* 0x009896800000895d */ /* 0x004fea0003900000 */
[----:B------:R-:W2:Y:S02]  /*9160*/  @!P0 SYNCS.PHASECHK.TRANS64 P0, [R0+URZ], R2 ;  /* 0x00000002000085a7 */ /* 0x000ea400080010ff */
[----:B--2---:R-:W-:Y:S05]  /*9170*/  @!P0 BRA `(.L_x_167) ;  /* 0xfffffffc00f08947 */ /* 0x004fea000383ffff */
[----:B------:R-:W-:Y:S05]  /*9180*/  BRA `(.L_x_168) ;  /* 0xffffffb000147947 */ /* 0x000fea000383ffff */
.L_x_79:
[----:B---3--:R3:W4:Y:S02]  /*9190*/  SYNCS.PHASECHK.TRANS64.TRYWAIT P0, [R12+URZ+0x90], R0 ;  /* 0x000090000c0075a7 */ /* 0x00872400080011ff */
[----:B----4-:R-:W-:Y:S05]  /*91a0*/  @!P0 NANOSLEEP.SYNCS 0x989680 ;  /* 0x009896800000895d */ /* 0x010fea0003900000 */
[----:B------:R-:W4:Y:S02]  /*91b0*/  @!P0 SYNCS.PHASECHK.TRANS64 P0, [R12+URZ+0x90], R0 ;  /* 0x000090000c0085a7 */ /* 0x000f2400080010ff */
[----:B----4-:R-:W-:Y:S05]  /*91c0*/  @!P0 BRA `(.L_x_79) ;  /* 0xfffffffc00f08947 */ /* 0x010fea000383ffff */
[----:B------:R-:W-:Y:S05]  /*91d0*/  BRA `(.L_x_169) ;  /* 0xffffffb400347947 */ /* 0x000fea000383ffff */
.L_x_82:
[----:B-1----:R-:W-:Y:S07]  /*91e0*/  MOV R0, UR21 ;  /* 0x0000001500007c02 */ /* 0x002fee0008000f00 */
.L_x_170:
[----:B-1----:R1:W3:Y:S02]  /*91f0*/  SYNCS.PHASECHK.TRANS64.TRYWAIT P2, [R0+URZ+0x88], R6 ;  /* 0x00008806000075a7 */ /* 0x0022e400080411ff */
[----:B---3--:R-:W-:Y:S05]  /*9200*/  @!P2 NANOSLEEP.SYNCS 0x989680 ;  /* 0x009896800000a95d */ /* 0x008fea0003900000 */
[----:B------:R-:W3:Y:S02]  /*9210*/  @!P2 SYNCS.PHASECHK.TRANS64 P2, [R0+URZ+0x88], R6 ;  /* 0x000088060000a5a7 */ /* 0x000ee400080410ff */
[----:B---3--:R-:W-:Y:S05]  /*9220*/  @!P2 BRA `(.L_x_170) ;  /* 0xfffffffc00f0a947 */ /* 0x008fea000383ffff */
[----:B------:R-:W-:Y:S05]  /*9230*/  BRA `(.L_x_81) ;  /* 0xffffffb8009c7947 */ /* 0x000fea000383ffff */
.L_x_85:
[----:B------:R-:W-:Y:S07]  /*9240*/  MOV R0, UR21 ;  /* 0x0000001500007c02 */ /* 0x000fee0008000f00 */
.L_x_171:
[----:B-1----:R1:W3:Y:S02]  /*9250*/  SYNCS.PHASECHK.TRANS64.TRYWAIT P0, [R0+URZ+0x60], R9 ;  /* 0x00006009000075a7 */ /* 0x0022e400080011ff */
[----:B---3--:R-:W-:Y:S05]  /*9260*/  @!P0 NANOSLEEP.SYNCS 0x989680 ;  /* 0x009896800000895d */ /* 0x008fea0003900000 */
[----:B------:R-:W3:Y:S02]  /*9270*/  @!P0 SYNCS.PHASECHK.TRANS64 P0, [R0+URZ+0x60], R9 ;  /* 0x00006009000085a7 */ /* 0x000ee400080010ff */
[----:B---3--:R-:W-:Y:S05]  /*9280*/  @!P0 BRA `(.L_x_171) ;  /* 0xfffffffc00f08947 */ /* 0x008fea000383ffff */
[----:B------:R-:W-:Y:S05]  /*9290*/  BRA `(.L_x_172) ;  /* 0xffffffb800f87947 */ /* 0x000fea000383ffff */
.L_x_86:
[----:B------:R-:W-:Y:S07]  /*92a0*/  MOV R0, UR21 ;  /* 0x0000001500007c02 */ /* 0x000fee0008000f00 */
.L_x_173:
[----:B-1----:R1:W3:Y:S02]  /*92b0*/  SYNCS.PHASECHK.TRANS64.TRYWAIT P0, [R0+URZ+0x68], R9 ;  /* 0x00006809000075a7 */ /* 0x0022e400080011ff */
[----:B---3--:R-:W-:Y:S05]  /*92c0*/  @!P0 NANOSLEEP.SYNCS 0x989680 ;  /* 0x009896800000895d */ /* 0x008fea0003900000 */
[----:B------:R-:W3:Y:S02]  /*92d0*/  @!P0 SYNCS.PHASECHK.TRANS64 P0, [R0+URZ+0x68], R9 ;  /* 0x00006809000085a7 */ /* 0x000ee400080010ff */
[----:B---3--:R-:W-:Y:S05]  /*92e0*/  @!P0 BRA `(.L_x_173) ;  /* 0xfffffffc00f08947 */ /* 0x008fea000383ffff */
[----:B------:R-:W-:Y:S05]  /*92f0*/  BRA `(.L_x_174) ;  /* 0xffffffbc00347947 */ /* 0x000fea000383ffff */
.L_x_87:
[----:B------:R-:W-:Y:S07]  /*9300*/  MOV R0, UR21 ;  /* 0x0000001500007c02 */ /* 0x000fee0008000f00 */
.L_x_175:
[----:B-1----:R1:W3:Y:S02]  /*9310*/  SYNCS.PHASECHK.TRANS64.TRYWAIT P0, [R0+URZ+0x70], R9 ;  /* 0x00007009000075a7 */ /* 0x0022e400080011ff */
[----:B---3--:R-:W-:Y:S05]  /*9320*/  @!P0 NANOSLEEP.SYNCS 0x989680 ;  /* 0x009896800000895d */ /* 0x008fea0003900000 */
[----:B------:R-:W3:Y:S02]  /*9330*/  @!P0 SYNCS.PHASECHK.TRANS64 P0, [R0+URZ+0x70], R9 ;  /* 0x00007009000085a7 */ /* 0x000ee400080010ff */
[----:B---3--:R-:W-:Y:S05]  /*9340*/  @!P0 BRA `(.L_x_175) ;  /* 0xfffffffc00f08947 */ /* 0x008fea000383ffff */
[----:B------:R-:W-:Y:S05]  /*9350*/  BRA `(.L_x_176) ;  /* 0xffffffbc007c7947 */ /* 0x000fea000383ffff */
.L_x_88:
[----:B------:R-:W-:Y:S07]  /*9360*/  MOV R0, UR21 ;  /* 0x0000001500007c02 */ /* 0x000fee0008000f00 */
.L_x_177:
[----:B-1----:R1:W3:Y:S02]  /*9370*/  SYNCS.PHASECHK.TRANS64.TRYWAIT P0, [R0+URZ+0x78], R9 ;  /* 0x00007809000075a7 */ /* 0x0022e400080011ff */
[----:B---3--:R-:W-:Y:S05]  /*9380*/  @!P0 NANOSLEEP.SYNCS 0x989680 ;  /* 0x009896800000895d */ /* 0x008fea0003900000 */
[----:B------:R-:W3:Y:S02]  /*9390*/  @!P0 SYNCS.PHASECHK.TRANS64 P0, [R0+URZ+0x78], R9 ;  /* 0x00007809000085a7 */ /* 0x000ee400080010ff */
[----:B---3--:R-:W-:Y:S05]  /*93a0*/  @!P0 BRA `(.L_x_177) ;  /* 0xfffffffc00f08947 */ /* 0x008fea000383ffff */
[----:B------:R-:W-:Y:S05]  /*93b0*/  BRA `(.L_x_178) ;  /* 0xffffffbc00c07947 */ /* 0x000fea000383ffff */
.L_x_90:
[----:B------:R-:W-:-:S07]  /*93c0*/  MOV R0, UR21 ;  /* 0x0000001500007c02 */ /* 0x000fce0008000f00 */
.L_x_179:
[----:B-1----:R1:W4:Y:S02]  /*93d0*/  SYNCS.PHASECHK.TRANS64.TRYWAIT P0, [R0+URZ+0x60], R2 ;  /* 0x00006002000075a7 */ /* 0x00232400080011ff */
[----:B----4-:R-:W-:Y:S05]  /*93e0*/  @!P0 NANOSLEEP.SYNCS 0x989680 ;  /* 0x009896800000895d */ /* 0x010fea0003900000 */
[----:B------:R-:W4:Y:S02]  /*93f0*/  @!P0 SYNCS.PHASECHK.TRANS64 P0, [R0+URZ+0x60], R2 ;  /* 0x00006002000085a7 */ /* 0x000f2400080010ff */
[----:B----4-:R-:W-:Y:S05]  /*9400*/  @!P0 BRA `(.L_x_179) ;  /* 0xfffffffc00f08947 */ /* 0x010fea000383ffff */
[----:B------:R-:W-:Y:S05]  /*9410*/  BRA `(.L_x_180) ;  /* 0xffffffc000347947 */ /* 0x000fea000383ffff */
.L_x_91:
[----:B-1----:R-:W-:-:S07]  /*9420*/  MOV R0, UR21 ;  /* 0x0000001500007c02 */ /* 0x002fce0008000f00 */
.L_x_181:
[----:B-1----:R1:W4:Y:S02]  /*9430*/  SYNCS.PHASECHK.TRANS64.TRYWAIT P0, [R0+URZ+0x68], R2 ;  /* 0x00006802000075a7 */ /* 0x00232400080011ff */
[----:B----4-:R-:W-:Y:S05]  /*9440*/  @!P0 NANOSLEEP.SYNCS 0x989680 ;  /* 0x009896800000895d */ /* 0x010fea0003900000 */
[----:B------:R-:W4:Y:S02]  /*9450*/  @!P0 SYNCS.PHASECHK.TRANS64 P0, [R0+URZ+0x68], R2 ;  /* 0x00006802000085a7 */ /* 0x000f2400080010ff */
[----:B----4-:R-:W-:Y:S05]  /*9460*/  @!P0 BRA `(.L_x_181) ;  /* 0xfffffffc00f08947 */ /* 0x010fea000383ffff */
[----:B------:R-:W-:Y:S05]  /*9470*/  BRA `(.L_x_182) ;  /* 0xffffffc000247947 */ /* 0x000fea000383ffff */
.L_x_92:
[----:B-1----:R-:W-:-:S07]  /*9480*/  MOV R0, UR21 ;  /* 0x0000001500007c02 */ /* 0x002fce0008000f00 */
.L_x_183:
[----:B-1----:R1:W4:Y:S02]  /*9490*/  SYNCS.PHASECHK.TRANS64.TRYWAIT P0, [R0+URZ+0x70], R2 ;  /* 0x00007002000075a7 */ /* 0x00232400080011ff */
[----:B----4-:R-:W-:Y:S05]  /*94a0*/  @!P0 NANOSLEEP.SYNCS 0x989680 ;  /* 0x009896800000895d */ /* 0x010fea0003900000 */
[----:B------:R-:W4:Y:S02]  /*94b0*/  @!P0 SYNCS.PHASECHK.TRANS64 P0, [R0+URZ+0x70], R2 ;  /* 0x00007002000085a7 */ /* 0x000f2400080010ff */
[----:B----4-:R-:W-:Y:S05]  /*94c0*/  @!P0 BRA `(.L_x_183) ;  /* 0xfffffffc00f08947 */ /* 0x010fea000383ffff */
[----:B------:R-:W-:Y:S05]  /*94d0*/  BRA `(.L_x_184) ;  /* 0xffffffc000147947 */ /* 0x000fea000383ffff */
.L_x_94:
[----:B--2---:R2:W4:Y:S02]  /*94e0*/  SYNCS.PHASECHK.TRANS64.TRYWAIT P0, [R3+URZ+0x90], R0 ;  /* 0x00009000030075a7 */ /* 0x00452400080011ff */
[----:B----4-:R-:W-:Y:S05]  /*94f0*/  @!P0 NANOSLEEP.SYNCS 0x989680 ;  /* 0x009896800000895d */ /* 0x010fea0003900000 */
[----:B------:R-:W4:Y:S02]  /*9500*/  @!P0 SYNCS.PHASECHK.TRANS64 P0, [R3+URZ+0x90], R0 ;  /* 0x00009000030085a7 */ /* 0x000f2400080010ff */
[----:B----4-:R-:W-:Y:S05]  /*9510*/  @!P0 BRA `(.L_x_94) ;  /* 0xfffffffc00f08947 */ /* 0x010fea000383ffff */
[----:B------:R-:W-:Y:S05]  /*9520*/  BRA `(.L_x_185) ;  /* 0xffffffc000e07947 */ /* 0x000fea000383ffff */
.L_x_105:
[----:B-1----:R-:W-:Y:S04]  /*9530*/  MOV R0, UR44 ;  /* 0x0000002c00007c02 */ /* 0x002fe80008000f00 */
[----:B------:R1:W2:Y:S03]  /*9540*/  SYNCS.PHASECHK.TRANS64.TRYWAIT P0, [R0+URZ+0x40], R3 ;  /* 0x00004003000075a7 */ /* 0x0002a600080011ff */
[----:B--2---:R-:W-:Y:S05]  /*9550*/  @!P0 NANOSLEEP.SYNCS 0x989680 ;  /* 0x009896800000895d */ /* 0x004fea0003900000 */
[----:B------:R-:W2:Y:S02]  /*9560*/  @!P0 SYNCS.PHASECHK.TRANS64 P0, [R0+URZ+0x40], R3 ;  /* 0x00004003000085a7 */ /* 0x000ea400080010ff */
[----:B--2---:R-:W-:Y:S05]  /*9570*/  @!P0 BRA `(.L_x_105) ;  /* 0xfffffffc00ec8947 */ /* 0x004fea000383ffff */
[----:B------:R-:W-:Y:S05]  /*9580*/  BRA `(.L_x_104) ;  /* 0xffffffd000347947 */ /* 0x000fea000383ffff */
.L_x_107:
[----:B-1----:R1:W3:Y:S02]  /*9590*/  SYNCS.PHASECHK.TRANS64.TRYWAIT P1, [R26+URZ+0xb0], R2 ;  /* 0x0000b0021a0075a7 */ /* 0x0022e400080211ff */
[----:B---3--:R-:W-:Y:S05]  /*95a0*/  @!P1 NANOSLEEP.SYNCS 0x989680 ;  /* 0x009896800000995d */ /* 0x008fea0003900000 */
[----:B------:R-:W3:Y:S02]  /*95b0*/  @!P1 SYNCS.PHASECHK.TRANS64 P1, [R26+URZ+0xb0], R2 ;  /* 0x0000b0021a0095a7 */ /* 0x000ee400080210ff */
[----:B---3--:R-:W-:Y:S05]  /*95c0*/  @!P1 BRA `(.L_x_107) ;  /* 0xfffffffc00f09947 */ /* 0x008fea000383ffff */
[----:B------:R-:W-:Y:S05]  /*95d0*/  BRA `(.L_x_106) ;  /* 0xffffffd000587947 */ /* 0x000fea000383ffff */
.L_x_116:
[----:B---3--:R3:W4:Y:S02]  /*95e0*/  SYNCS.PHASECHK.TRANS64.TRYWAIT P0, [R2+URZ+0x40], R0 ;  /* 0x00004000020075a7 */ /* 0x00872400080011ff */
[----:B----4-:R-:W-:Y:S05]  /*95f0*/  @!P0 NANOSLEEP.SYNCS 0x989680 ;  /* 0x009896800000895d */ /* 0x010fea0003900000 */
[----:B------:R-:W4:Y:S02]  /*9600*/  @!P0 SYNCS.PHASECHK.TRANS64 P0, [R2+URZ+0x40], R0 ;  /* 0x00004000020085a7 */ /* 0x000f2400080010ff */
[----:B----4-:R-:W-:Y:S05]  /*9610*/  @!P0 BRA `(.L_x_116) ;  /* 0xfffffffc00f08947 */ /* 0x010fea000383ffff */
[----:B------:R-:W-:Y:S05]  /*9620*/  BRA `(.L_x_115) ;  /* 0xffffffd800447947 */ /* 0x000fea000383ffff */
.L_x_124:
[----:B---3--:R3:W4:Y:S02]  /*9630*/  SYNCS.PHASECHK.TRANS64.TRYWAIT P0, [R2+URZ+0x40], R4 ;  /* 0x00004004020075a7 */ /* 0x00872400080011ff */
[----:B----4-:R-:W-:Y:S05]  /*9640*/  @!P0 NANOSLEEP.SYNCS 0x989680 ;  /* 0x009896800000895d */ /* 0x010fea0003900000 */
[----:B------:R-:W4:Y:S02]  /*9650*/  @!P0 SYNCS.PHASECHK.TRANS64 P0, [R2+URZ+0x40], R4 ;  /* 0x00004004020085a7 */ /* 0x000f2400080010ff */
[----:B----4-:R-:W-:Y:S05]  /*9660*/  @!P0 BRA `(.L_x_124) ;  /* 0xfffffffc00f08947 */ /* 0x010fea000383ffff */
[----:B------:R-:W-:Y:S05]  /*9670*/  BRA `(.L_x_123) ;  /* 0xffffffe000547947 */ /* 0x000fea000383ffff */
.L_x_132:
[----:B---3--:R3:W4:Y:S02]  /*9680*/  SYNCS.PHASECHK.TRANS64.TRYWAIT P0, [R3+URZ+0x40], R0 ;  /* 0x00004000030075a7 */ /* 0x00872400080011ff */
[----:B----4-:R-:W-:Y:S05]  /*9690*/  @!P0 NANOSLEEP.SYNCS 0x989680 ;  /* 0x009896800000895d */ /* 0x010fea0003900000 */
[----:B------:R-:W4:Y:S02]  /*96a0*/  @!P0 SYNCS.PHASECHK.TRANS64 P0, [R3+URZ+0x40], R0 ;  /* 0x00004000030085a7 */ /* 0x000f2400080010ff */
[----:B----4-:R-:W-:Y:S05]  /*96b0*/  @!P0 BRA `(.L_x_132) ;  /* 0xfffffffc00f08947 */ /* 0x010fea000383ffff */
[----:B------:R-:W-:Y:S05]  /*96c0*/  BRA `(.L_x_131) ;  /* 0xffffffe800647947 */ /* 0x000fea000383ffff */
        .weak           $__internal_0_$__cuda_sm10x_tcgen05_guardrail_trap_col_being_dealloced_not_returned_by_alloc
        .type           $__internal_0_$__cuda_sm10x_tcgen05_guardrail_trap_col_being_dealloced_not_returned_by_alloc,@function
        .size           $__internal_0_$__cuda_sm10x_tcgen05_guardrail_trap_col_being_dealloced_not_returned_by_alloc,($__internal_1_$__cuda_sm10x_tcgen05_guardrail_trap_phase_invalid_during_alloc - $__internal_0_$__cuda_sm10x_tcgen05_guardrail_trap_col_being_dealloced_not_returned_by_alloc)
$__internal_0_$__cuda_sm10x_tcgen05_guardrail_trap_col_being_dealloced_not_returned_by_alloc:
[----:B------:R-:W-:Y:S05]  /*96d0*/  BPT.TRAP 0x1 ;  /* 0x000000040000795c */ /* 0x000fea0000300000 */
[----:B------:R-:W-:-:S04]  /*96e0*/  HFMA2 R3, -RZ, RZ, 0, 0 ;  /* 0x00000000ff037431 */ /* 0x000fc800000001ff */
[----:B------:R-:W-:Y:S05]  /*96f0*/  RET.REL.NODEC R2 `(_ZN7cutlass13device_kernelINS_4gemm6kernel13GemmUniversalIN4cute5tupleIJiiiiEEENS1_10collective13CollectiveMmaINS1_35MainloopSm100TmaUmmaWarpSpecializedILi4ELi2ELi4ENS5_IJNS4_1CILi2EEENSA_ILi4EEENSA_ILi1EEEEEEEENS5_IJNSA_ILi64EEENSA_ILi128EEESH_EEENS_6half_tENS5_IJlSD_lEEESJ_SK_NS4_8TiledMMAINS4_8MMA_AtomIJNS4_20SM100_MMA_F16BF16_SSISJ_SJ_fLi64ELi128ELNS4_4UMMA5MajorE0ELSP_0ELNSO_7ScaleInE0ELSQ_0EEEEEENS4_6LayoutINS5_IJSD_SD_SD_EEENS5_IJNSA_ILi0EEESV_SV_EEEEENS5_IJNS4_10UnderscoreESY_SY_EEEEENS4_23SM90_TMA_LOAD_MULTICASTENS4_14ComposedLayoutINS4_7SwizzleILi3ELi4ELi3EEENS4_18smem_ptr_flag_bitsILi16EEENST_INS5_IJNSA_ILi8EEESG_EEENS5_IJSG_SD_EEEEEEEvNS4_8identityES11_S1B_vS1C_EENS_8epilogue10collective18CollectiveEpilogueINS1E_23Sm100TmaWarpSpecializedILi4ELi2ELi16ELb1ELb0EEEJSI_NS5_IJNST_ISG_SD_EENST_INSA_ILi32EEESD_EEEEESJ_SK_SJ_SK_NS1E_6fusion15FusionCallbacksIS1I_NS1N_17LinearCombinationISJ_fSJ_fLNS_15FloatRoundStyleE2EEESI_S1M_JEEENS4_5SM1004TMEM4LOAD26SM100_TMEM_LOAD_16dp256b4xENS4_13SM90_TMA_LOADENS12_INS13_ILi2ELi4ELi3EEES16_NST_INS5_IJS17_S1K_EEENS5_IJS1K_SD_EEEEEEENS4_17SM75_U32x4_LDSM_NENS4_14SM90_TMA_STOREES22_NS4_17SM90_U32x4_STSM_NENS4_39AutoVectorizingCopyWithAssumedAlignmentILi128EEEEEEvvEEEEvNT_6ParamsE) ;  /* 0xffffff6802407950 */ /* 0x000fea0003c3ffff */
        .weak           $__internal_1_$__cuda_sm10x_tcgen05_guardrail_trap_phase_invalid_during_alloc
        .type           $__internal_1_$__cuda_sm10x_tcgen05_guardrail_trap_phase_invalid_during_alloc,@function
        .size           $__internal_1_$__cuda_sm10x_tcgen05_guardrail_trap_phase_invalid_during_alloc,($__internal_2_$__cuda_sm10x_tcgen05_guardrail_trap_unallocated_columns_being_dealloced - $__internal_1_$__cuda_sm10x_tcgen05_guardrail_trap_phase_invalid_during_alloc)
$__internal_1_$__cuda_sm10x_tcgen05_guardrail_trap_phase_invalid_during_alloc:
[----:B------:R-:W-:Y:S05]  /*9700*/  BPT.TRAP 0x1 ;  /* 0x000000040000795c */ /* 0x000fea0000300000 */
[----:B------:R-:W-:-:S04]  /*9710*/  MOV R5, 0x0 ;  /* 0x0000000000057802 */ /* 0x000fc80000000f00 */
[----:B------:R-:W-:Y:S05]  /*9720*/  RET.REL.NODEC R4 `(_ZN7cutlass13device_kernelINS_4gemm6kernel13GemmUniversalIN4cute5tupleIJiiiiEEENS1_10collective13CollectiveMmaINS1_35MainloopSm100TmaUmmaWarpSpecializedILi4ELi2ELi4ENS5_IJNS4_1CILi2EEENSA_ILi4EEENSA_ILi1EEEEEEEENS5_IJNSA_ILi64EEENSA_ILi128EEESH_EEENS_6half_tENS5_IJlSD_lEEESJ_SK_NS4_8TiledMMAINS4_8MMA_AtomIJNS4_20SM100_MMA_F16BF16_SSISJ_SJ_fLi64ELi128ELNS4_4UMMA5MajorE0ELSP_0ELNSO_7ScaleInE0ELSQ_0EEEEEENS4_6LayoutINS5_IJSD_SD_SD_EEENS5_IJNSA_ILi0EEESV_SV_EEEEENS5_IJNS4_10UnderscoreESY_SY_EEEEENS4_23SM90_TMA_LOAD_MULTICASTENS4_14ComposedLayoutINS4_7SwizzleILi3ELi4ELi3EEENS4_18smem_ptr_flag_bitsILi16EEENST_INS5_IJNSA_ILi8EEESG_EEENS5_IJSG_SD_EEEEEEEvNS4_8identityES11_S1B_vS1C_EENS_8epilogue10collective18CollectiveEpilogueINS1E_23Sm100TmaWarpSpecializedILi4ELi2ELi16ELb1ELb0EEEJSI_NS5_IJNST_ISG_SD_EENST_INSA_ILi32EEESD_EEEEESJ_SK_SJ_SK_NS1E_6fusion15FusionCallbacksIS1I_NS1N_17LinearCombinationISJ_fSJ_fLNS_15FloatRoundStyleE2EEESI_S1M_JEEENS4_5SM1004TMEM4LOAD26SM100_TMEM_LOAD_16dp256b4xENS4_13SM90_TMA_LOADENS12_INS13_ILi2ELi4ELi3EEES16_NST_INS5_IJS17_S1K_EEENS5_IJS1K_SD_EEEEEEENS4_17SM75_U32x4_LDSM_NENS4_14SM90_TMA_STOREES22_NS4_17SM90_U32x4_STSM_NENS4_39AutoVectorizingCopyWithAssumedAlignmentILi128EEEEEEvvEEEEvNT_6ParamsE) ;  /* 0xffffff6804347950 */ /* 0x000fea0003c3ffff */
        .weak           $__internal_2_$__cuda_sm10x_tcgen05_guardrail_trap_unallocated_columns_being_dealloced
        .type           $__internal_2_$__cuda_sm10x_tcgen05_guardrail_trap_unallocated_columns_being_dealloced,@function
        .size           $__internal_2_$__cuda_sm10x_tcgen05_guardrail_trap_unallocated_columns_being_dealloced,(.L_x_187 - $__internal_2_$__cuda_sm10x_tcgen05_guardrail_trap_unallocated_columns_being_dealloced)
$__internal_2_$__cuda_sm10x_tcgen05_guardrail_trap_unallocated_columns_being_dealloced:
[----:B------:R-:W-:Y:S05]  /*9730*/  BPT.TRAP 0x1 ;  /* 0x000000040000795c */ /* 0x000fea0000300000 */
[----:B------:R-:W-:-:S04]  /*9740*/  HFMA2 R3, -RZ, RZ, 0, 0 ;  /* 0x00000000ff037431 */ /* 0x000fc800000001ff */
[----:B------:R-:W-:Y:S05]  /*9750*/  RET.REL.NODEC R2 `(_ZN7cutlass13device_kernelINS_4gemm6kernel13GemmUniversalIN4cute5tupleIJiiiiEEENS1_10collective13CollectiveMmaINS1_35MainloopSm100TmaUmmaWarpSpecializedILi4ELi2ELi4ENS5_IJNS4_1CILi2EEENSA_ILi4EEENSA_ILi1EEEEEEEENS5_IJNSA_ILi64EEENSA_ILi128EEESH_EEENS_6half_tENS5_IJlSD_lEEESJ_SK_NS4_8TiledMMAINS4_8MMA_AtomIJNS4_20SM100_MMA_F16BF16_SSISJ_SJ_fLi64ELi128ELNS4_4UMMA5MajorE0ELSP_0ELNSO_7ScaleInE0ELSQ_0EEEEEENS4_6LayoutINS5_IJSD_SD_SD_EEENS5_IJNSA_ILi0EEESV_SV_EEEEENS5_IJNS4_10UnderscoreESY_SY_EEEEENS4_23SM90_TMA_LOAD_MULTICASTENS4_14ComposedLayoutINS4_7SwizzleILi3ELi4ELi3EEENS4_18smem_ptr_flag_bitsILi16EEENST_INS5_IJNSA_ILi8EEESG_EEENS5_IJSG_SD_EEEEEEEvNS4_8identityES11_S1B_vS1C_EENS_8epilogue10collective18CollectiveEpilogueINS1E_23Sm100TmaWarpSpecializedILi4ELi2ELi16ELb1ELb0EEEJSI_NS5_IJNST_ISG_SD_EENST_INSA_ILi32EEESD_EEEEESJ_SK_SJ_SK_NS1E_6fusion15FusionCallbacksIS1I_NS1N_17LinearCombinationISJ_fSJ_fLNS_15FloatRoundStyleE2EEESI_S1M_JEEENS4_5SM1004TMEM4LOAD26SM100_TMEM_LOAD_16dp256b4xENS4_13SM90_TMA_LOADENS12_INS13_ILi2ELi4ELi3EEES16_NST_INS5_IJS17_S1K_EEENS5_IJS1K_SD_EEEEEEENS4_17SM75_U32x4_LDSM_NENS4_14SM90_TMA_STOREES22_NS4_17SM90_U32x4_STSM_NENS4_39AutoVectorizingCopyWithAssumedAlignmentILi128EEEEEEvvEEEEvNT_6ParamsE) ;  /* 0xffffff6802287950 */ /* 0x000fea0003c3ffff */
.L_x_186:
[----:B------:R-:W-:-:S00]  /*9760*/  BRA `(.L_x_186) ;  /* 0xfffffffc00fc7947 */ /* 0x000fc0000383ffff */
[----:B------:R-:W-:-:S00]  /*9770*/  NOP ;  /* 0x0000000000007918 */ /* 0x000fc00000000000 */
        /* <DEDUP_REMOVED lines=8> */
.L_x_187:


//--------------------- .nv.global.init           --------------------------
	.section	.nv.global.init,"aw",@progbits
.nv.global.init:
	.type		$str$27,@object
	.size		$str$27,($str$28 - $str$27)
$str$27:
        /*0000*/ 	.byte	0x28, 0x61, 0x64, 0x64, 0x72, 0x65, 0x73, 0x73, 0x20, 0x26, 0x20, 0x6d, 0x61, 0x73, 0x6b, 0x29
        /*0010*/ 	.byte	0x20, 0x3d, 0x3d, 0x20, 0x30, 0x00
	.type		$str$28,@object
	.size		$str$28,($str$26 - $str$28)
$str$28:
        /*0016*/ 	.byte	0x2f, 0x74, 0x6d, 0x70, 0x2f, 0x63, 0x75, 0x74, 0x6c, 0x61, 0x73, 0x73, 0x5f, 0x73, 0x77, 0x65
        /*0026*/ 	.byte	0x65, 0x70, 0x5f, 0x73, 0x72, 0x63, 0x2f, 0x69, 0x6e, 0x63, 0x6c, 0x75, 0x64, 0x65, 0x2f, 0x63
        /*0036*/ 	.byte	0x75, 0x74, 0x65, 0x2f, 0x70, 0x6f, 0x69, 0x6e, 0x74, 0x65, 0x72, 0x5f, 0x66, 0x6c, 0x61, 0x67
        /*0046*/ 	.byte	0x67, 0x65, 0x64, 0x2e, 0x68, 0x70, 0x70, 0x00
	.type		$str$26,@object
	.size		$str$26,($str$25 - $str$26)
$str$26:
        /*004e*/ 	.byte	0x2f, 0x74, 0x6d, 0x70, 0x2f, 0x63, 0x75, 0x74, 0x6c, 0x61, 0x73, 0x73, 0x5f, 0x73, 0x77, 0x65
        /*005e*/ 	.byte	0x65, 0x70, 0x5f, 0x73, 0x72, 0x63, 0x2f, 0x69, 0x6e, 0x63, 0x6c, 0x75, 0x64, 0x65, 0x2f, 0x63
        /*006e*/ 	.byte	0x75, 0x74, 0x65, 0x2f, 0x61, 0x74, 0x6f, 0x6d, 0x2f, 0x63, 0x6f, 0x70, 0x79, 0x5f, 0x74, 0x72
        /*007e*/ 	.byte	0x61, 0x69, 0x74, 0x73, 0x5f, 0x73, 0x6d, 0x31, 0x30, 0x30, 0x2e, 0x68, 0x70, 0x70, 0x00
	.type		$str$25,@object
	.size		$str$25,(__unnamed_1 - $str$25)
$str$25:
        /*008d*/ 	.byte	0x28, 0x28, 0x75, 0x69, 0x6e, 0x74, 0x33, 0x32, 0x5f, 0x74, 0x28, 0x74, 0x68, 0x72, 0x65, 0x61
        /*009d*/ 	.byte	0x64, 0x49, 0x64, 0x78, 0x2e, 0x78, 0x29, 0x20, 0x2f, 0x20, 0x33, 0x32, 0x29, 0x20, 0x25, 0x20
        /*00ad*/ 	.byte	0x34, 0x29, 0x20, 0x3d, 0x3d, 0x20, 0x28, 0x28, 0x28, 0x74, 0x6d, 0x65, 0x6d, 0x5f, 0x61, 0x64
        /*00bd*/ 	.byte	0x64, 0x72, 0x20, 0x3e, 0x3e, 0x20, 0x31, 0x36, 0x29, 0x20, 0x2f, 0x20, 0x33, 0x32, 0x29, 0x20
        /*00cd*/ 	.byte	0x25, 0x20, 0x34, 0x29, 0x00
	.type		__unnamed_1,@object
	.size		__unnamed_1,(__unnamed_2 - __unnamed_1)
__unnamed_1:
        /*00d2*/ 	.byte	0x61, 0x75, 0x74, 0x6f, 0x20, 0x63, 0x75, 0x74, 0x65, 0x3a, 0x3a, 0x61, 0x73, 0x5f, 0x70, 0x6f
        /* <DEDUP_REMOVED lines=24> */
        /*0262*/ 	.byte	0x3e, 0x3e, 0x3e, 0x5d, 0x00
	.type		__unnamed_2,@object
	.size		__unnamed_2,(.L_2 - __unnamed_2)
__unnamed_2:
        /* <DEDUP_REMOVED lines=46> */
.L_2:


//--------------------- .nv.shared._ZN7cutlass13device_kernelINS_4gemm6kernel13GemmUniversalIN4cute5tupleIJiiiiEEENS1_10collective13CollectiveMmaINS1_35MainloopSm100TmaUmmaWarpSpecializedILi4ELi2ELi4ENS5_IJNS4_1CILi2EEENSA_ILi4EEENSA_ILi1EEEEEEEENS5_IJNSA_ILi64EEENSA_ILi128EEESH_EEENS_6half_tENS5_IJlSD_lEEESJ_SK_NS4_8TiledMMAINS4_8MMA_AtomIJNS4_20SM100_MMA_F16BF16_SSISJ_SJ_fLi64ELi128ELNS4_4UMMA5MajorE0ELSP_0ELNSO_7ScaleInE0ELSQ_0EEEEEENS4_6LayoutINS5_IJSD_SD_SD_EEENS5_IJNSA_ILi0EEESV_SV_EEEEENS5_IJNS4_10UnderscoreESY_SY_EEEEENS4_23SM90_TMA_LOAD_MULTICASTENS4_14ComposedLayoutINS4_7SwizzleILi3ELi4ELi3EEENS4_18smem_ptr_flag_bitsILi16EEENST_INS5_IJNSA_ILi8EEESG_EEENS5_IJSG_SD_EEEEEEEvNS4_8identityES11_S1B_vS1C_EENS_8epilogue10collective18CollectiveEpilogueINS1E_23Sm100TmaWarpSpecializedILi4ELi2ELi16ELb1ELb0EEEJSI_NS5_IJNST_ISG_SD_EENST_INSA_ILi32EEESD_EEEEESJ_SK_SJ_SK_NS1E_6fusion15FusionCallbacksIS1I_NS1N_17LinearCombinationISJ_fSJ_fLNS_15FloatRoundStyleE2EEESI_S1M_JEEENS4_5SM1004TMEM4LOAD26SM100_TMEM_LOAD_16dp256b4xENS4_13SM90_TMA_LOADENS12_INS13_ILi2ELi4ELi3EEES16_NST_INS5_IJS17_S1K_EEENS5_IJS1K_SD_EEEEEEENS4_17SM75_U32x4_LDSM_NENS4_14SM90_TMA_STOREES22_NS4_17SM90_U32x4_STSM_NENS4_39AutoVectorizingCopyWithAssumedAlignmentILi128EEEEEEvvEEEEvNT_6ParamsE --------------------------
	.section	.nv.shared._ZN7cutlass13device_kernelINS_4gemm6kernel13GemmUniversalIN4cute5tupleIJiiiiEEENS1_10collective13CollectiveMmaINS1_35MainloopSm100TmaUmmaWarpSpecializedILi4ELi2ELi4ENS5_IJNS4_1CILi2EEENSA_ILi4EEENSA_ILi1EEEEEEEENS5_IJNSA_ILi64EEENSA_ILi128EEESH_EEENS_6half_tENS5_IJlSD_lEEESJ_SK_NS4_8TiledMMAINS4_8MMA_AtomIJNS4_20SM100_MMA_F16BF16_SSISJ_SJ_fLi64ELi128ELNS4_4UMMA5MajorE0ELSP_0ELNSO_7ScaleInE0ELSQ_0EEEEEENS4_6LayoutINS5_IJSD_SD_SD_EEENS5_IJNSA_ILi0EEESV_SV_EEEEENS5_IJNS4_10UnderscoreESY_SY_EEEEENS4_23SM90_TMA_LOAD_MULTICASTENS4_14ComposedLayoutINS4_7SwizzleILi3ELi4ELi3EEENS4_18smem_ptr_flag_bitsILi16EEENST_INS5_IJNSA_ILi8EEESG_EEENS5_IJSG_SD_EEEEEEEvNS4_8identityES11_S1B_vS1C_EENS_8epilogue10collective18CollectiveEpilogueINS1E_23Sm100TmaWarpSpecializedILi4ELi2ELi16ELb1ELb0EEEJSI_NS5_IJNST_ISG_SD_EENST_INSA_ILi32EEESD_EEEEESJ_SK_SJ_SK_NS1E_6fusion15FusionCallbacksIS1I_NS1N_17LinearCombinationISJ_fSJ_fLNS_15FloatRoundStyleE2EEESI_S1M_JEEENS4_5SM1004TMEM4LOAD26SM100_TMEM_LOAD_16dp256b4xENS4_13SM90_TMA_LOADENS12_INS13_ILi2ELi4ELi3EEES16_NST_INS5_IJS17_S1K_EEENS5_IJS1K_SD_EEEEEEENS4_17SM75_U32x4_LDSM_NENS4_14SM90_TMA_STOREES22_NS4_17SM90_U32x4_STSM_NENS4_39AutoVectorizingCopyWithAssumedAlignmentILi128EEEEEEvvEEEEvNT_6ParamsE,"aw",@nobits
	.sectionflags	@""
	.align	16
	.zero		1024


//--------------------- .nv.shared.reserved.0     --------------------------
	.section	.nv.shared.reserved.0,"aw",@nobits
	.weak		__nv_reservedSMEM_offset_0_alias
	.size		__nv_reservedSMEM_offset_0_alias, 0, 64
	.other		__nv_reservedSMEM_offset_0_alias,@"STO_CUDA_RESERVED_SHARED STV_DEFAULT"
__nv_reservedSMEM_offset_0_alias:
	.zero		0
.nv.shared.reserved.0:
	.zero		64
	.weak		__nv_reservedSMEM_tcgen05_partition
	.type		__nv_reservedSMEM_tcgen05_partition,@object
	.size		__nv_reservedSMEM_tcgen05_partition,(.L_0 - __nv_reservedSMEM_tcgen05_partition)
__nv_reservedSMEM_tcgen05_partition:
	.zero		32
.L_0:


//--------------------- .nv.global                --------------------------
	.section	.nv.global,"aw",@nobits
.nv.global:
	.type		_ZN40_INTERNAL_f0828814_4_k_cu_35ed9df1_298904cute1_E,@object
	.size		_ZN40_INTERNAL_f0828814_4_k_cu_35ed9df1_298904cute1_E,(_ZN40_INTERNAL_f0828814_4_k_cu_35ed9df1_298904cuda3std3__45__cpo6cbeginE - _ZN40_INTERNAL_f0828814_4_k_cu_35ed9df1_298904cute1_E)
_ZN40_INTERNAL_f0828814_4_k_cu_35ed9df1_298904cute1_E:
	.zero		1
	.type		_ZN40_INTERNAL_f0828814_4_k_cu_35ed9df1_298904cuda3std3__45__cpo6cbeginE,@object
	.size		_ZN40_INTERNAL_f0828814_4_k_cu_35ed9df1_298904cuda3std3__45__cpo6cbeginE,(_ZN40_INTERNAL_f0828814_4_k_cu_35ed9df1_298904cuda3std3__48in_placeE - _ZN40_INTERNAL_f0828814_4_k_cu_35ed9df1_298904cuda3std3__45__cpo6cbeginE)
_ZN40_INTERNAL_f0828814_4_k_cu_35ed9df1_298904cuda3std3__45__cpo6cbeginE:
	.zero		1
	.type		_ZN40_INTERNAL_f0828814_4_k_cu_35ed9df1_298904cuda3std3__48in_placeE,@object
	.size		_ZN40_INTERNAL_f0828814_4_k_cu_35ed9df1_298904cuda3std3__48in_placeE,(_ZN40_INTERNAL_f0828814_4_k_cu_35ed9df1_298904cuda3std6ranges3__45__cpo9iter_moveE - _ZN40_INTERNAL_f0828814_4_k_cu_35ed9df1_298904cuda3std3__48in_placeE)
_ZN40_INTERNAL_f0828814_4_k_cu_35ed9df1_298904cuda3std3__48in_placeE:
	.zero		1
	.type		_ZN40_INTERNAL_f0828814_4_k_cu_35ed9df1_298904cuda3std6ranges3__45__cpo9iter_moveE,@object
	.size		_ZN40_INTERNAL_f0828814_4_k_cu_35ed9df1_298904cuda3std6ranges3__45__cpo9iter_moveE,(_ZN40_INTERNAL_f0828814_4_k_cu_35ed9df1_298904cuda3std3__45__cpo5beginE - _ZN40_INTERNAL_f0828814_4_k_cu_35ed9df1_298904cuda3std6ranges3__45__cpo9iter_moveE)
_ZN40_INTERNAL_f0828814_4_k_cu_35ed9df1_298904cuda3std6ranges3__45__cpo9iter_moveE:
	.zero		1
	.type		_ZN40_INTERNAL_f0828814_4_k_cu_35ed9df1_298904cuda3std3__45__cpo5beginE,@object
	.size		_ZN40_INTERNAL_f0828814_4_k_cu_35ed9df1_298904cuda3std3__45__cpo5beginE,(_ZN40_INTERNAL_f0828814_4_k_cu_35ed9df1_298904cuda3std3__442_GLOBAL__N__f0828814_4_k_cu_35ed9df1_298906ignoreE - _ZN40_INTERNAL_f0828814_4_k_cu_35ed9df1_298904cuda3std3__45__cpo5beginE)
_ZN40_INTERNAL_f0828814_4_k_cu_35ed9df1_298904cuda3std3__45__cpo5beginE:
	.zero		1
	.type		_ZN40_INTERNAL_f0828814_4_k_cu_35ed9df1_298904cuda3std3__442_GLOBAL__N__f0828814_4_k_cu_35ed9df1_298906ignoreE,@object
	.size		_ZN40_INTERNAL_f0828814_4_k_cu_35ed9df1_298904cuda3std3__442_GLOBAL__N__f0828814_4_k_cu_35ed9df1_298906ignoreE,(_ZN40_INTERNAL_f0828814_4_k_cu_35ed9df1_298904cute7productE - _ZN40_INTERNAL_f0828814_4_k_cu_35ed9df1_298904cuda3std3__442_GLOBAL__N__f0828814_4_k_cu_35ed9df1_298906ignoreE)
_ZN40_INTERNAL_f0828814_4_k_cu_35ed9df1_298904cuda3std3__442_GLOBAL__N__f0828814_4_k_cu_35ed9df1_298906ignoreE:
	.zero		1
	.type		_ZN40_INTERNAL_f0828814_4_k_cu_35ed9df1_298904cute7productE,@object
	.size		_ZN40_INTERNAL_f0828814_4_k_cu_35ed9df1_298904cute7productE,(_ZN40_INTERNAL_f0828814_4_k_cu_35ed9df1_298904cuda3std3__45__cpo3endE - _ZN40_INTERNAL_f0828814_4_k_cu_35ed9df1_298904cute7productE)
_ZN40_INTERNAL_f0828814_4_k_cu_35ed9df1_298904cute7productE:
	.zero		1
	.type		_ZN40_INTERNAL_f0828814_4_k_cu_35ed9df1_298904cuda3std3__45__cpo3endE,@object
	.size		_ZN40_INTERNAL_f0828814_4_k_cu_35ed9df1_298904cuda3std3__45__cpo3endE,(_ZN40_INTERNAL_f0828814_4_k_cu_35ed9df1_298904cuda3std3__419piecewise_constructE - _ZN40_INTERNAL_f0828814_4_k_cu_35ed9df1_298904cuda3std3__45__cpo3endE)
_ZN40_INTERNAL_f0828814_4_k_cu_35ed9df1_298904cuda3std3__45__cpo3endE:
	.zero		1
	.type		_ZN40_INTERNAL_f0828814_4_k_cu_35ed9df1_298904cuda3std3__419piecewise_constructE,@object
	.size		_ZN40_INTERNAL_f0828814_4_k_cu_35ed9df1_298904cuda3std3__419piecewise_constructE,(_ZN40_INTERNAL_f0828814_4_k_cu_35ed9df1_298904cuda3std3__45__cpo4cendE - _ZN40_INTERNAL_f0828814_4_k_cu_35ed9df1_298904cuda3std3__419piecewise_constructE)
_ZN40_INTERNAL_f0828814_4_k_cu_35ed9df1_298904cuda3std3__419piecewise_constructE:
	.zero		1
	.type		_ZN40_INTERNAL_f0828814_4_k_cu_35ed9df1_298904cuda3std3__45__cpo4cendE,@object
	.size		_ZN40_INTERNAL_f0828814_4_k_cu_35ed9df1_298904cuda3std3__45__cpo4cendE,(_ZN40_INTERNAL_f0828814_4_k_cu_35ed9df1_298904cuda3std6ranges3__45__cpo4swapE - _ZN40_INTERNAL_f0828814_4_k_cu_35ed9df1_298904cuda3std3__45__cpo4cendE)
_ZN40_INTERNAL_f0828814_4_k_cu_35ed9df1_298904cuda3std3__45__cpo4cendE:
	.zero		1
	.type		_ZN40_INTERNAL_f0828814_4_k_cu_35ed9df1_298904cuda3std6ranges3__45__cpo4swapE,@object
	.size		_ZN40_INTERNAL_f0828814_4_k_cu_35ed9df1_298904cuda3std6ranges3__45__cpo4swapE,(.L_10 - _ZN40_INTERNAL_f0828814_4_k_cu_35ed9df1_298904cuda3std6ranges3__45__cpo4swapE)
_ZN40_INTERNAL_f0828814_4_k_cu_35ed9df1_298904cuda3std6ranges3__45__cpo4swapE:
	.zero		1
.L_10:


//--------------------- .nv.constant0._ZN7cutlass13device_kernelINS_4gemm6kernel13GemmUniversalIN4cute5tupleIJiiiiEEENS1_10collective13CollectiveMmaINS1_35MainloopSm100TmaUmmaWarpSpecializedILi4ELi2ELi4ENS5_IJNS4_1CILi2EEENSA_ILi4EEENSA_ILi1EEEEEEEENS5_IJNSA_ILi64EEENSA_ILi128EEESH_EEENS_6half_tENS5_IJlSD_lEEESJ_SK_NS4_8TiledMMAINS4_8MMA_AtomIJNS4_20SM100_MMA_F16BF16_SSISJ_SJ_fLi64ELi128ELNS4_4UMMA5MajorE0ELSP_0ELNSO_7ScaleInE0ELSQ_0EEEEEENS4_6LayoutINS5_IJSD_SD_SD_EEENS5_IJNSA_ILi0EEESV_SV_EEEEENS5_IJNS4_10UnderscoreESY_SY_EEEEENS4_23SM90_TMA_LOAD_MULTICASTENS4_14ComposedLayoutINS4_7SwizzleILi3ELi4ELi3EEENS4_18smem_ptr_flag_bitsILi16EEENST_INS5_IJNSA_ILi8EEESG_EEENS5_IJSG_SD_EEEEEEEvNS4_8identityES11_S1B_vS1C_EENS_8epilogue10collective18CollectiveEpilogueINS1E_23Sm100TmaWarpSpecializedILi4ELi2ELi16ELb1ELb0EEEJSI_NS5_IJNST_ISG_SD_EENST_INSA_ILi32EEESD_EEEEESJ_SK_SJ_SK_NS1E_6fusion15FusionCallbacksIS1I_NS1N_17LinearCombinationISJ_fSJ_fLNS_15FloatRoundStyleE2EEESI_S1M_JEEENS4_5SM1004TMEM4LOAD26SM100_TMEM_LOAD_16dp256b4xENS4_13SM90_TMA_LOADENS12_INS13_ILi2ELi4ELi3EEES16_NST_INS5_IJS17_S1K_EEENS5_IJS1K_SD_EEEEEEENS4_17SM75_U32x4_LDSM_NENS4_14SM90_TMA_STOREES22_NS4_17SM90_U32x4_STSM_NENS4_39AutoVectorizingCopyWithAssumedAlignmentILi128EEEEEEvvEEEEvNT_6ParamsE --------------------------
	.section	.nv.constant0._ZN7cutlass13device_kernelINS_4gemm6kernel13GemmUniversalIN4cute5tupleIJiiiiEEENS1_10collective13CollectiveMmaINS1_35MainloopSm100TmaUmmaWarpSpecializedILi4ELi2ELi4ENS5_IJNS4_1CILi2EEENSA_ILi4EEENSA_ILi1EEEEEEEENS5_IJNSA_ILi64EEENSA_ILi128EEESH_EEENS_6half_tENS5_IJlSD_lEEESJ_SK_NS4_8TiledMMAINS4_8MMA_AtomIJNS4_20SM100_MMA_F16BF16_SSISJ_SJ_fLi64ELi128ELNS4_4UMMA5MajorE0ELSP_0ELNSO_7ScaleInE0ELSQ_0EEEEEENS4_6LayoutINS5_IJSD_SD_SD_EEENS5_IJNSA_ILi0EEESV_SV_EEEEENS5_IJNS4_10UnderscoreESY_SY_EEEEENS4_23SM90_TMA_LOAD_MULTICASTENS4_14ComposedLayoutINS4_7SwizzleILi3ELi4ELi3EEENS4_18smem_ptr_flag_bitsILi16EEENST_INS5_IJNSA_ILi8EEESG_EEENS5_IJSG_SD_EEEEEEEvNS4_8identityES11_S1B_vS1C_EENS_8epilogue10collective18CollectiveEpilogueINS1E_23Sm100TmaWarpSpecializedILi4ELi2ELi16ELb1ELb0EEEJSI_NS5_IJNST_ISG_SD_EENST_INSA_ILi32EEESD_EEEEESJ_SK_SJ_SK_NS1E_6fusion15FusionCallbacksIS1I_NS1N_17LinearCombinationISJ_fSJ_fLNS_15FloatRoundStyleE2EEESI_S1M_JEEENS4_5SM1004TMEM4LOAD26SM100_TMEM_LOAD_16dp256b4xENS4_13SM90_TMA_LOADENS12_INS13_ILi2ELi4ELi3EEES16_NST_INS5_IJS17_S1K_EEENS5_IJS1K_SD_EEEEEEENS4_17SM75_U32x4_LDSM_NENS4_14SM90_TMA_STOREES22_NS4_17SM90_U32x4_STSM_NENS4_39AutoVectorizingCopyWithAssumedAlignmentILi128EEEEEEvvEEEEvNT_6ParamsE,"a",@progbits
	.sectionflags	@""
	.align	4
.nv.constant0._ZN7cutlass13device_kernelINS_4gemm6kernel13GemmUniversalIN4cute5tupleIJiiiiEEENS1_10collective13CollectiveMmaINS1_35MainloopSm100TmaUmmaWarpSpecializedILi4ELi2ELi4ENS5_IJNS4_1CILi2EEENSA_ILi4EEENSA_ILi1EEEEEEEENS5_IJNSA_ILi64EEENSA_ILi128EEESH_EEENS_6half_tENS5_IJlSD_lEEESJ_SK_NS4_8TiledMMAINS4_8MMA_AtomIJNS4_20SM100_MMA_F16BF16_SSISJ_SJ_fLi64ELi128ELNS4_4UMMA5MajorE0ELSP_0ELNSO_7ScaleInE0ELSQ_0EEEEEENS4_6LayoutINS5_IJSD_SD_SD_EEENS5_IJNSA_ILi0EEESV_SV_EEEEENS5_IJNS4_10UnderscoreESY_SY_EEEEENS4_23SM90_TMA_LOAD_MULTICASTENS4_14ComposedLayoutINS4_7SwizzleILi3ELi4ELi3EEENS4_18smem_ptr_flag_bitsILi16EEENST_INS5_IJNSA_ILi8EEESG_EEENS5_IJSG_SD_EEEEEEEvNS4_8identityES11_S1B_vS1C_EENS_8epilogue10collective18CollectiveEpilogueINS1E_23Sm100TmaWarpSpecializedILi4ELi2ELi16ELb1ELb0EEEJSI_NS5_IJNST_ISG_SD_EENST_INSA_ILi32EEESD_EEEEESJ_SK_SJ_SK_NS1E_6fusion15FusionCallbacksIS1I_NS1N_17LinearCombinationISJ_fSJ_fLNS_15FloatRoundStyleE2EEESI_S1M_JEEENS4_5SM1004TMEM4LOAD26SM100_TMEM_LOAD_16dp256b4xENS4_13SM90_TMA_LOADENS12_INS13_ILi2ELi4ELi3EEES16_NST_INS5_IJS17_S1K_EEENS5_IJS1K_SD_EEEEEEENS4_17SM75_U32x4_LDSM_NENS4_14SM90_TMA_STOREES22_NS4_17SM90_U32x4_STSM_NENS4_39AutoVectorizingCopyWithAssumedAlignmentILi128EEEEEEvvEEEEvNT_6ParamsE:
	.zero		2944


//--------------------- SYMBOLS --------------------------

	.type		.nv.reservedSmem.offset0,@object
	.size		.nv.reservedSmem.offset0,0x4
	.type		.nv.reservedSmem.cap,@object
	.size		.nv.reservedSmem.cap,0x4
	.type		__assertfail,@function
